//
// Generated by NVIDIA NVVM Compiler
//
// Compiler Build ID: CL-36424714
// Cuda compilation tools, release 13.0, V13.0.88
// Based on NVVM 20.0.0
//

.version 9.0
.target sm_100
.address_size 64

	// .globl	_Z9buildBCSRPKf4BCSRiii
.global .align 4 .u32 d_gNNZB;
// _ZZ9buildBCSRPKf4BCSRiiiE6nzMask has been demoted
.global .align 8 .u64 g_tasks;
.global .align 4 .u32 g_head;

.visible .entry _Z9buildBCSRPKf4BCSRiii(
	.param .u64 .ptr .align 1 _Z9buildBCSRPKf4BCSRiii_param_0,
	.param .align 8 .b8 _Z9buildBCSRPKf4BCSRiii_param_1[32],
	.param .u32 _Z9buildBCSRPKf4BCSRiii_param_2,
	.param .u32 _Z9buildBCSRPKf4BCSRiii_param_3,
	.param .u32 _Z9buildBCSRPKf4BCSRiii_param_4
)
{
	.reg .pred 	%p<28>;
	.reg .b32 	%r<127>;
	.reg .b32 	%f<37>;
	.reg .b64 	%rd<129>;
	// demoted variable
	.shared .align 8 .u64 _ZZ9buildBCSRPKf4BCSRiiiE6nzMask;
	ld.param.u64 	%rd14, [_Z9buildBCSRPKf4BCSRiii_param_1+24];
	ld.param.u64 	%rd13, [_Z9buildBCSRPKf4BCSRiii_param_1+16];
	ld.param.u64 	%rd12, [_Z9buildBCSRPKf4BCSRiii_param_1+8];
	ld.param.u64 	%rd15, [_Z9buildBCSRPKf4BCSRiii_param_0];
	ld.param.u32 	%r46, [_Z9buildBCSRPKf4BCSRiii_param_2];
	ld.param.u32 	%r47, [_Z9buildBCSRPKf4BCSRiii_param_3];
	ld.param.u32 	%r48, [_Z9buildBCSRPKf4BCSRiii_param_4];
	cvta.to.global.u64 	%rd1, %rd15;
	mul.lo.s32 	%r1, %r48, %r48;
	mov.u32 	%r2, %ctaid.x;
	mov.u32 	%r3, %tid.x;
	setp.ne.s32 	%p3, %r3, 0;
	@%p3 bra 	$L__BB0_2;
	mov.b64 	%rd16, 0;
	st.shared.u64 	[_ZZ9buildBCSRPKf4BCSRiiiE6nzMask], %rd16;
$L__BB0_2:
	bar.sync 	0;
	add.s32 	%r49, %r47, %r48;
	add.s32 	%r50, %r49, -1;
	div.s32 	%r51, %r50, %r48;
	setp.ge.s32 	%p4, %r3, %r51;
	@%p4 bra 	$L__BB0_10;
	mul.lo.s32 	%r120, %r48, %r2;
	add.s32 	%r52, %r120, %r48;
	min.s32 	%r5, %r52, %r46;
	mul.lo.s32 	%r6, %r48, %r3;
	add.s32 	%r53, %r6, %r48;
	min.s32 	%r7, %r53, %r47;
	setp.ge.s32 	%p5, %r120, %r5;
	@%p5 bra 	$L__BB0_10;
$L__BB0_4:
	setp.ge.s32 	%p7, %r6, %r7;
	cvt.s64.s32 	%rd4, %r120;
	mov.pred 	%p27, -1;
	@%p7 bra 	$L__BB0_7;
	mov.u32 	%r121, %r6;
$L__BB0_6:
	mul.wide.s32 	%rd17, %r121, %r46;
	add.s64 	%rd18, %rd17, %rd4;
	shl.b64 	%rd19, %rd18, 2;
	add.s64 	%rd20, %rd1, %rd19;
	ld.global.nc.f32 	%f1, [%rd20];
	setp.eq.f32 	%p27, %f1, 0f00000000;
	add.s32 	%r121, %r121, 1;
	setp.ne.s32 	%p8, %r121, %r7;
	and.pred  	%p9, %p8, %p27;
	@%p9 bra 	$L__BB0_6;
$L__BB0_7:
	cvt.u32.u64 	%r54, %rd4;
	add.s32 	%r120, %r54, 1;
	setp.lt.s32 	%p10, %r120, %r5;
	and.pred  	%p11, %p27, %p10;
	@%p11 bra 	$L__BB0_4;
	@%p27 bra 	$L__BB0_10;
	mov.b64 	%rd21, 1;
	shl.b64 	%rd22, %rd21, %r3;
	atom.shared.or.b64 	%rd23, [_ZZ9buildBCSRPKf4BCSRiiiE6nzMask], %rd22;
$L__BB0_10:
	setp.ne.s32 	%p12, %r3, 0;
	bar.sync 	0;
	@%p12 bra 	$L__BB0_42;
	ld.shared.u64 	%rd128, [_ZZ9buildBCSRPKf4BCSRiiiE6nzMask];
	popc.b64 	%r55, %rd128;
	atom.global.add.u32 	%r12, [d_gNNZB], %r55;
	cvta.to.global.u64 	%rd24, %rd12;
	mul.wide.u32 	%rd25, %r2, 4;
	add.s64 	%rd26, %rd24, %rd25;
	st.global.u32 	[%rd26], %r12;
	setp.eq.s64 	%p13, %rd128, 0;
	@%p13 bra 	$L__BB0_42;
	mul.lo.s32 	%r57, %r48, %r2;
	cvt.s64.s32 	%rd6, %r57;
	max.u32 	%r58, %r1, 32;
	add.s32 	%r59, %r58, -1;
	shr.u32 	%r60, %r59, 5;
	add.s32 	%r61, %r60, 1;
	and.b32  	%r13, %r61, 3;
	and.b32  	%r14, %r59, 96;
	and.b32  	%r15, %r59, 32;
	and.b32  	%r62, %r61, 268435452;
	neg.s32 	%r16, %r62;
	cvta.to.global.u64 	%rd7, %rd14;
	mov.b32 	%r122, 0;
$L__BB0_13:
	setp.lt.u32 	%p14, %r1, 97;
	neg.s64 	%rd27, %rd128;
	and.b64  	%rd28, %rd128, %rd27;
	clz.b64 	%r64, %rd28;
	sub.s32 	%r65, 63, %r64;
	add.s32 	%r66, %r122, %r12;
	cvta.to.global.u64 	%rd29, %rd13;
	mul.wide.s32 	%rd30, %r66, 4;
	add.s64 	%rd31, %rd29, %rd30;
	st.global.u32 	[%rd31], %r65;
	mul.lo.s32 	%r67, %r65, %r48;
	mul.wide.s32 	%rd32, %r67, %r46;
	add.s64 	%rd33, %rd32, %rd6;
	shl.b64 	%rd34, %rd33, 2;
	add.s64 	%rd9, %rd1, %rd34;
	mul.lo.s32 	%r68, %r66, %r1;
	mul.wide.s32 	%rd35, %r68, 4;
	add.s64 	%rd10, %rd7, %rd35;
	mov.b32 	%r126, 0;
	@%p14 bra 	$L__BB0_28;
	mov.b32 	%r124, 0;
	mov.u32 	%r123, %r16;
$L__BB0_15:
	.pragma "nounroll";
	div.s32 	%r20, %r124, %r48;
	mul.lo.s32 	%r70, %r20, %r48;
	sub.s32 	%r21, %r124, %r70;
	or.b32  	%r71, %r21, %r46;
	and.b32  	%r72, %r71, 3;
	setp.ne.s32 	%p15, %r72, 0;
	@%p15 bra 	$L__BB0_17;
	mul.lo.s32 	%r75, %r20, %r46;
	cvt.s64.s32 	%rd40, %r75;
	cvt.u64.u32 	%rd41, %r21;
	add.s64 	%rd42, %rd40, %rd41;
	shl.b64 	%rd43, %rd42, 2;
	add.s64 	%rd44, %rd9, %rd43;
	ld.global.nc.v4.f32 	{%f3, %f4, %f5, %f6}, [%rd44];
	mul.lo.s32 	%r76, %r20, %r48;
	cvt.s64.s32 	%rd45, %r76;
	add.s64 	%rd46, %rd45, %rd41;
	shl.b64 	%rd47, %rd46, 2;
	add.s64 	%rd48, %rd10, %rd47;
	st.global.v4.f32 	[%rd48], {%f3, %f4, %f5, %f6};
	bra.uni 	$L__BB0_18;
$L__BB0_17:
	mad.lo.s32 	%r73, %r20, %r46, %r21;
	mul.wide.s32 	%rd36, %r73, 4;
	add.s64 	%rd37, %rd9, %rd36;
	ld.global.nc.f32 	%f2, [%rd37];
	mad.lo.s32 	%r74, %r20, %r48, %r21;
	mul.wide.s32 	%rd38, %r74, 4;
	add.s64 	%rd39, %rd10, %rd38;
	st.global.f32 	[%rd39], %f2;
$L__BB0_18:
	add.s32 	%r22, %r124, 32;
	div.s32 	%r23, %r22, %r48;
	mul.lo.s32 	%r77, %r23, %r48;
	sub.s32 	%r24, %r22, %r77;
	or.b32  	%r78, %r24, %r46;
	and.b32  	%r79, %r78, 3;
	setp.eq.s32 	%p16, %r79, 0;
	@%p16 bra 	$L__BB0_20;
	mad.lo.s32 	%r80, %r23, %r46, %r24;
	mul.wide.s32 	%rd49, %r80, 4;
	add.s64 	%rd50, %rd9, %rd49;
	ld.global.nc.f32 	%f7, [%rd50];
	mad.lo.s32 	%r81, %r23, %r48, %r24;
	mul.wide.s32 	%rd51, %r81, 4;
	add.s64 	%rd52, %rd10, %rd51;
	st.global.f32 	[%rd52], %f7;
	bra.uni 	$L__BB0_21;
$L__BB0_20:
	mul.lo.s32 	%r82, %r23, %r46;
	cvt.s64.s32 	%rd53, %r82;
	cvt.u64.u32 	%rd54, %r24;
	add.s64 	%rd55, %rd53, %rd54;
	shl.b64 	%rd56, %rd55, 2;
	add.s64 	%rd57, %rd9, %rd56;
	ld.global.nc.v4.f32 	{%f8, %f9, %f10, %f11}, [%rd57];
	mul.lo.s32 	%r83, %r23, %r48;
	cvt.s64.s32 	%rd58, %r83;
	add.s64 	%rd59, %rd58, %rd54;
	shl.b64 	%rd60, %rd59, 2;
	add.s64 	%rd61, %rd10, %rd60;
	st.global.v4.f32 	[%rd61], {%f8, %f9, %f10, %f11};
$L__BB0_21:
	add.s32 	%r25, %r22, 32;
	div.s32 	%r26, %r25, %r48;
	mul.lo.s32 	%r84, %r26, %r48;
	sub.s32 	%r27, %r25, %r84;
	or.b32  	%r85, %r27, %r46;
	and.b32  	%r86, %r85, 3;
	setp.eq.s32 	%p17, %r86, 0;
	@%p17 bra 	$L__BB0_23;
	mad.lo.s32 	%r87, %r26, %r46, %r27;
	mul.wide.s32 	%rd62, %r87, 4;
	add.s64 	%rd63, %rd9, %rd62;
	ld.global.nc.f32 	%f12, [%rd63];
	mad.lo.s32 	%r88, %r26, %r48, %r27;
	mul.wide.s32 	%rd64, %r88, 4;
	add.s64 	%rd65, %rd10, %rd64;
	st.global.f32 	[%rd65], %f12;
	bra.uni 	$L__BB0_24;
$L__BB0_23:
	mul.lo.s32 	%r89, %r26, %r46;
	cvt.s64.s32 	%rd66, %r89;
	cvt.u64.u32 	%rd67, %r27;
	add.s64 	%rd68, %rd66, %rd67;
	shl.b64 	%rd69, %rd68, 2;
	add.s64 	%rd70, %rd9, %rd69;
	ld.global.nc.v4.f32 	{%f13, %f14, %f15, %f16}, [%rd70];
	mul.lo.s32 	%r90, %r26, %r48;
	cvt.s64.s32 	%rd71, %r90;
	add.s64 	%rd72, %rd71, %rd67;
	shl.b64 	%rd73, %rd72, 2;
	add.s64 	%rd74, %rd10, %rd73;
	st.global.v4.f32 	[%rd74], {%f13, %f14, %f15, %f16};
$L__BB0_24:
	add.s32 	%r28, %r25, 32;
	div.s32 	%r29, %r28, %r48;
	mul.lo.s32 	%r91, %r29, %r48;
	sub.s32 	%r30, %r28, %r91;
	or.b32  	%r92, %r30, %r46;
	and.b32  	%r93, %r92, 3;
	setp.eq.s32 	%p18, %r93, 0;
	@%p18 bra 	$L__BB0_26;
	mad.lo.s32 	%r94, %r29, %r46, %r30;
	mul.wide.s32 	%rd75, %r94, 4;
	add.s64 	%rd76, %rd9, %rd75;
	ld.global.nc.f32 	%f17, [%rd76];
	mad.lo.s32 	%r95, %r29, %r48, %r30;
	mul.wide.s32 	%rd77, %r95, 4;
	add.s64 	%rd78, %rd10, %rd77;
	st.global.f32 	[%rd78], %f17;
	bra.uni 	$L__BB0_27;
$L__BB0_26:
	mul.lo.s32 	%r96, %r29, %r46;
	cvt.s64.s32 	%rd79, %r96;
	cvt.u64.u32 	%rd80, %r30;
	add.s64 	%rd81, %rd79, %rd80;
	shl.b64 	%rd82, %rd81, 2;
	add.s64 	%rd83, %rd9, %rd82;
	ld.global.nc.v4.f32 	{%f18, %f19, %f20, %f21}, [%rd83];
	mul.lo.s32 	%r97, %r29, %r48;
	cvt.s64.s32 	%rd84, %r97;
	add.s64 	%rd85, %rd84, %rd80;
	shl.b64 	%rd86, %rd85, 2;
	add.s64 	%rd87, %rd10, %rd86;
	st.global.v4.f32 	[%rd87], {%f18, %f19, %f20, %f21};
$L__BB0_27:
	add.s32 	%r126, %r124, 128;
	add.s32 	%r123, %r123, 4;
	setp.ne.s32 	%p19, %r123, 0;
	add.s32 	%r124, %r28, 32;
	@%p19 bra 	$L__BB0_15;
$L__BB0_28:
	setp.eq.s32 	%p20, %r13, 0;
	@%p20 bra 	$L__BB0_41;
	setp.eq.s32 	%p21, %r14, 0;
	@%p21 bra 	$L__BB0_37;
	div.s32 	%r35, %r126, %r48;
	mul.lo.s32 	%r98, %r35, %r48;
	sub.s32 	%r36, %r126, %r98;
	or.b32  	%r99, %r36, %r46;
	and.b32  	%r100, %r99, 3;
	setp.eq.s32 	%p22, %r100, 0;
	@%p22 bra 	$L__BB0_32;
	mad.lo.s32 	%r101, %r35, %r46, %r36;
	mul.wide.s32 	%rd88, %r101, 4;
	add.s64 	%rd89, %rd9, %rd88;
	ld.global.nc.f32 	%f22, [%rd89];
	mad.lo.s32 	%r102, %r35, %r48, %r36;
	mul.wide.s32 	%rd90, %r102, 4;
	add.s64 	%rd91, %rd10, %rd90;
	st.global.f32 	[%rd91], %f22;
	bra.uni 	$L__BB0_33;
$L__BB0_32:
	mul.lo.s32 	%r103, %r35, %r46;
	cvt.s64.s32 	%rd92, %r103;
	cvt.u64.u32 	%rd93, %r36;
	add.s64 	%rd94, %rd92, %rd93;
	shl.b64 	%rd95, %rd94, 2;
	add.s64 	%rd96, %rd9, %rd95;
	ld.global.nc.v4.f32 	{%f23, %f24, %f25, %f26}, [%rd96];
	mul.lo.s32 	%r104, %r35, %r48;
	cvt.s64.s32 	%rd97, %r104;
	add.s64 	%rd98, %rd97, %rd93;
	shl.b64 	%rd99, %rd98, 2;
	add.s64 	%rd100, %rd10, %rd99;
	st.global.v4.f32 	[%rd100], {%f23, %f24, %f25, %f26};
$L__BB0_33:
	add.s32 	%r105, %r126, 32;
	div.s32 	%r37, %r105, %r48;
	mul.lo.s32 	%r106, %r37, %r48;
	sub.s32 	%r38, %r105, %r106;
	or.b32  	%r107, %r38, %r46;
	and.b32  	%r108, %r107, 3;
	setp.eq.s32 	%p23, %r108, 0;
	@%p23 bra 	$L__BB0_35;
	mad.lo.s32 	%r109, %r37, %r46, %r38;
	mul.wide.s32 	%rd101, %r109, 4;
	add.s64 	%rd102, %rd9, %rd101;
	ld.global.nc.f32 	%f27, [%rd102];
	mad.lo.s32 	%r110, %r37, %r48, %r38;
	mul.wide.s32 	%rd103, %r110, 4;
	add.s64 	%rd104, %rd10, %rd103;
	st.global.f32 	[%rd104], %f27;
	bra.uni 	$L__BB0_36;
$L__BB0_35:
	mul.lo.s32 	%r111, %r37, %r46;
	cvt.s64.s32 	%rd105, %r111;
	cvt.u64.u32 	%rd106, %r38;
	add.s64 	%rd107, %rd105, %rd106;
	shl.b64 	%rd108, %rd107, 2;
	add.s64 	%rd109, %rd9, %rd108;
	ld.global.nc.v4.f32 	{%f28, %f29, %f30, %f31}, [%rd109];
	mul.lo.s32 	%r112, %r37, %r48;
	cvt.s64.s32 	%rd110, %r112;
	add.s64 	%rd111, %rd110, %rd106;
	shl.b64 	%rd112, %rd111, 2;
	add.s64 	%rd113, %rd10, %rd112;
	st.global.v4.f32 	[%rd113], {%f28, %f29, %f30, %f31};
$L__BB0_36:
	add.s32 	%r126, %r126, 64;
$L__BB0_37:
	setp.ne.s32 	%p24, %r15, 0;
	@%p24 bra 	$L__BB0_41;
	div.s32 	%r41, %r126, %r48;
	mul.lo.s32 	%r113, %r41, %r48;
	sub.s32 	%r42, %r126, %r113;
	or.b32  	%r114, %r42, %r46;
	and.b32  	%r115, %r114, 3;
	setp.eq.s32 	%p25, %r115, 0;
	@%p25 bra 	$L__BB0_40;
	mad.lo.s32 	%r116, %r41, %r46, %r42;
	mul.wide.s32 	%rd114, %r116, 4;
	add.s64 	%rd115, %rd9, %rd114;
	ld.global.nc.f32 	%f32, [%rd115];
	mad.lo.s32 	%r117, %r41, %r48, %r42;
	mul.wide.s32 	%rd116, %r117, 4;
	add.s64 	%rd117, %rd10, %rd116;
	st.global.f32 	[%rd117], %f32;
	bra.uni 	$L__BB0_41;
$L__BB0_40:
	mul.lo.s32 	%r118, %r41, %r46;
	cvt.s64.s32 	%rd118, %r118;
	cvt.u64.u32 	%rd119, %r42;
	add.s64 	%rd120, %rd118, %rd119;
	shl.b64 	%rd121, %rd120, 2;
	add.s64 	%rd122, %rd9, %rd121;
	ld.global.nc.v4.f32 	{%f33, %f34, %f35, %f36}, [%rd122];
	cvt.s64.s32 	%rd123, %r113;
	add.s64 	%rd124, %rd123, %rd119;
	shl.b64 	%rd125, %rd124, 2;
	add.s64 	%rd126, %rd10, %rd125;
	st.global.v4.f32 	[%rd126], {%f33, %f34, %f35, %f36};
$L__BB0_41:
	add.s64 	%rd127, %rd128, -1;
	and.b64  	%rd128, %rd127, %rd128;
	add.s32 	%r122, %r122, 1;
	setp.ne.s64 	%p26, %rd128, 0;
	@%p26 bra 	$L__BB0_13;
$L__BB0_42:
	ret;

}


// ===== COMPILED SASS (sm_100) =====

	.target	sm_100

	.elftype	@"ET_EXEC"


//--------------------- .note.nv.tkinfo           --------------------------
	.section	.note.nv.tkinfo,"",@"SHT_NOTE"
	.sectionflags	@"SHF_NOTE_NV_TKINFO"
	.tkinfo
        /*0018*/ 	.word	0x00000002
        /*0030*/ 	.string	""
        /*0030*/ 	.string	"ptxas"
        /*0030*/ 	.string	"Cuda compilation tools, release 13.0, V13.0.88"
        /*0030*/ 	.string	"Build cuda_13.0.r13.0/compiler.36424714_0"
        /*0030*/ 	.string	"-arch sm_100 -m 64 "



//--------------------- .note.nv.cuinfo           --------------------------
	.section	.note.nv.cuinfo,"",@"SHT_NOTE"
	.sectionflags	@"SHF_NOTE_NV_CUINFO"
        /*0018*/ 	.short	0x0002
        /*001a*/ 	.short	0x0064
        /*001c*/ 	.short	0x0082
	.zero		2


//--------------------- .nv.info                  --------------------------
	.section	.nv.info,"",@"SHT_CUDA_INFO"
	.align	4


	//----- nvinfo : EIATTR_REGCOUNT
	.align		4
        /*0000*/ 	.byte	0x04, 0x2f
        /*0002*/ 	.short	(.L_4 - .L_3)
	.align		4
.L_3:
        /*0004*/ 	.word	index@(_Z9buildBCSRPKf4BCSRiii)
        /*0008*/ 	.word	0x00000020


	//----- nvinfo : EIATTR_FRAME_SIZE
	.align		4
.L_4:
        /*000c*/ 	.byte	0x04, 0x11
        /*000e*/ 	.short	(.L_6 - .L_5)
	.align		4
.L_5:
        /*0010*/ 	.word	index@(_Z9buildBCSRPKf4BCSRiii)
        /*0014*/ 	.word	0x00000000


	//----- nvinfo : EIATTR_MIN_STACK_SIZE
	.align		4
.L_6:
        /*0018*/ 	.byte	0x04, 0x12
        /*001a*/ 	.short	(.L_8 - .L_7)
	.align		4
.L_7:
        /*001c*/ 	.word	index@(_Z9buildBCSRPKf4BCSRiii)
        /*0020*/ 	.word	0x00000000
.L_8:


//--------------------- .nv.compat                --------------------------
	.section	.nv.compat,"",@"SHT_CUDA_COMPAT_INFO"
	.align	4
        /*0000*/ 	.byte	0x02, 0x09, 0x00, 0x00, 0x02, 0x02, 0x01, 0x00, 0x02, 0x05, 0x05, 0x00, 0x03, 0x07, 0x01, 0x01
        /*0010*/ 	.byte	0x02, 0x03, 0x00, 0x00, 0x02, 0x06, 0x01, 0x00, 0x04, 0x0b, 0x08, 0x00, 0x09, 0x00, 0x00, 0x00
        /*0020*/ 	.byte	0x00, 0x00, 0x00, 0x00


//--------------------- .nv.info._Z9buildBCSRPKf4BCSRiii --------------------------
	.section	.nv.info._Z9buildBCSRPKf4BCSRiii,"",@"SHT_CUDA_INFO"
	.sectionflags	@""
	.align	4


	//----- nvinfo : EIATTR_CUDA_API_VERSION
	.align		4
        /*0000*/ 	.byte	0x04, 0x37
        /*0002*/ 	.short	(.L_10 - .L_9)
.L_9:
        /*0004*/ 	.word	0x00000082


	//----- nvinfo : EIATTR_KPARAM_INFO
	.align		4
.L_10:
        /*0008*/ 	.byte	0x04, 0x17
        /*000a*/ 	.short	(.L_12 - .L_11)
.L_11:
        /*000c*/ 	.word	0x00000000
        /*0010*/ 	.short	0x0004
        /*0012*/ 	.short	0x0030
        /*0014*/ 	.byte	0x00, 0xf0, 0x11, 0x00


	//----- nvinfo : EIATTR_KPARAM_INFO
	.align		4
.L_12:
        /*0018*/ 	.byte	0x04, 0x17
        /*001a*/ 	.short	(.L_14 - .L_13)
.L_13:
        /*001c*/ 	.word	0x00000000
        /*0020*/ 	.short	0x0003
        /*0022*/ 	.short	0x002c
        /*0024*/ 	.byte	0x00, 0xf0, 0x11, 0x00


	//----- nvinfo : EIATTR_KPARAM_INFO
	.align		4
.L_14:
        /*0028*/ 	.byte	0x04, 0x17
        /*002a*/ 	.short	(.L_16 - .L_15)
.L_15:
        /*002c*/ 	.word	0x00000000
        /*0030*/ 	.short	0x0002
        /*0032*/ 	.short	0x0028
        /*0034*/ 	.byte	0x00, 0xf0, 0x11, 0x00


	//----- nvinfo : EIATTR_KPARAM_INFO
	.align		4
.L_16:
        /*0038*/ 	.byte	0x04, 0x17
        /*003a*/ 	.short	(.L_18 - .L_17)
.L_17:
        /*003c*/ 	.word	0x00000000
        /*0040*/ 	.short	0x0001
        /*0042*/ 	.short	0x0008
        /*0044*/ 	.byte	0x00, 0xf0, 0x81, 0x00


	//----- nvinfo : EIATTR_KPARAM_INFO
	.align		4
.L_18:
        /*0048*/ 	.byte	0x04, 0x17
        /*004a*/ 	.short	(.L_20 - .L_19)
.L_19:
        /*004c*/ 	.word	0x00000000
        /*0050*/ 	.short	0x0000
        /*0052*/ 	.short	0x0000
        /*0054*/ 	.byte	0x00, 0xf5, 0x21, 0x00


	//----- nvinfo : EIATTR_SPARSE_MMA_MASK
	.align		4
.L_20:
        /*0058*/ 	.byte	0x03, 0x50
        /*005a*/ 	.short	0x0000


	//----- nvinfo : EIATTR_MAXREG_COUNT
	.align		4
        /*005c*/ 	.byte	0x03, 0x1b
        /*005e*/ 	.short	0x00ff


	//----- nvinfo : EIATTR_NUM_BARRIERS
	.align		4
        /*0060*/ 	.byte	0x02, 0x4c
        /*0062*/ 	.byte	0x01
	.zero		1


	//----- nvinfo : EIATTR_MERCURY_ISA_VERSION
	.align		4
        /*0064*/ 	.byte	0x03, 0x5f
        /*0066*/ 	.short	0x0101


	//----- nvinfo : EIATTR_VRC_CTA_INIT_COUNT
	.align		4
        /*0068*/ 	.byte	0x02, 0x4a
	.zero		1
	.zero		1


	//----- nvinfo : EIATTR_EXIT_INSTR_OFFSETS
	.align		4
        /*006c*/ 	.byte	0x04, 0x1c
        /*006e*/ 	.short	(.L_22 - .L_21)


	//   ....[0]....
.L_21:
        /*0070*/ 	.word	0x00000550


	//   ....[1]....
        /*0074*/ 	.word	0x00000640


	//   ....[2]....
        /*0078*/ 	.word	0x00001d40


	//----- nvinfo : EIATTR_CRS_STACK_SIZE
	.align		4
.L_22:
        /*007c*/ 	.byte	0x04, 0x1e
        /*007e*/ 	.short	(.L_24 - .L_23)
.L_23:
        /*0080*/ 	.word	0x00000000


	//----- nvinfo : EIATTR_CBANK_PARAM_SIZE
	.align		4
.L_24:
        /*0084*/ 	.byte	0x03, 0x19
        /*0086*/ 	.short	0x0034


	//----- nvinfo : EIATTR_PARAM_CBANK
	.align		4
        /*0088*/ 	.byte	0x04, 0x0a
        /*008a*/ 	.short	(.L_26 - .L_25)
	.align		4
.L_25:
        /*008c*/ 	.word	index@(.nv.constant0._Z9buildBCSRPKf4BCSRiii)
        /*0090*/ 	.short	0x0380
        /*0092*/ 	.short	0x0034


	//----- nvinfo : EIATTR_SW_WAR
	.align		4
.L_26:
        /*0094*/ 	.byte	0x04, 0x36
        /*0096*/ 	.short	(.L_28 - .L_27)
.L_27:
        /*0098*/ 	.word	0x00000008
.L_28:


//--------------------- .nv.callgraph             --------------------------
	.section	.nv.callgraph,"",@"SHT_CUDA_CALLGRAPH"
	.align	4
	.sectionentsize	8
	.align		4
        /*0000*/ 	.word	0x00000000
	.align		4
        /*0004*/ 	.word	0xffffffff
	.align		4
        /*0008*/ 	.word	0x00000000
	.align		4
        /*000c*/ 	.word	0xfffffffe
	.align		4
        /*0010*/ 	.word	0x00000000
	.align		4
        /*0014*/ 	.word	0xfffffffd
	.align		4
        /*0018*/ 	.word	0x00000000
	.align		4
        /*001c*/ 	.word	0xfffffffc


//--------------------- .nv.constant4             --------------------------
	.section	.nv.constant4,"a",@progbits
	.align	8
	.align		8
.nv.constant4:
        /*0000*/ 	.dword	d_gNNZB
	.align		8
        /*0008*/ 	.dword	g_tasks
	.align		8
        /*0010*/ 	.dword	g_head


//--------------------- .text._Z9buildBCSRPKf4BCSRiii --------------------------
	.section	.text._Z9buildBCSRPKf4BCSRiii,"ax",@progbits
	.align	128
        .global         _Z9buildBCSRPKf4BCSRiii
        .type           _Z9buildBCSRPKf4BCSRiii,@function
        .size           _Z9buildBCSRPKf4BCSRiii,(.L_x_14 - _Z9buildBCSRPKf4BCSRiii)
        .other          _Z9buildBCSRPKf4BCSRiii,@"STO_CUDA_ENTRY STV_DEFAULT"
_Z9buildBCSRPKf4BCSRiii:
.text._Z9buildBCSRPKf4BCSRiii:
[----:B------:R-:W-:Y:S08]  /*0000*/  LDC R1, c[0x0][0x37c] ;  /* 0x0000df00ff017b82 */ /* 0x000ff00000000800 */
[----:B------:R-:W0:Y:S01]  /*0010*/  LDC R11, c[0x0][0x3b0] ;  /* 0x0000ec00ff0b7b82 */ /* 0x000e220000000800 */
[----:B------:R-:W1:Y:S01]  /*0020*/  S2R R2, SR_TID.X ;  /* 0x0000000000027919 */ /* 0x000e620000002100 */
[----:B------:R-:W2:Y:S01]  /*0030*/  LDCU.64 UR8, c[0x0][0x358] ;  /* 0x00006b00ff0877ac */ /* 0x000ea20008000a00 */
[----:B------:R-:W-:Y:S01]  /*0040*/  BSSY.RECONVERGENT B0, `(.L_x_0) ;  /* 0x000004e000007945 */ /* 0x000fe20003800200 */
[----:B------:R-:W3:Y:S04]  /*0050*/  LDCU UR5, c[0x0][0x3a8] ;  /* 0x00007500ff0577ac */ /* 0x000ee80008000800 */
[----:B------:R-:W4:Y:S01]  /*0060*/  LDC R10, c[0x0][0x3ac] ;  /* 0x0000eb00ff0a7b82 */ /* 0x000f220000000800 */
[----:B------:R-:W0:Y:S02]  /*0070*/  LDCU.64 UR6, c[0x0][0x380] ;  /* 0x00007000ff0677ac */ /* 0x000e240008000a00 */
[----:B0-----:R-:W-:-:S04]  /*0080*/  IABS R9, R11 ;  /* 0x0000000b00097213 */ /* 0x001fc80000000000 */
[----:B------:R-:W0:Y:S01]  /*0090*/  I2F.RP R0, R9 ;  /* 0x0000000900007306 */ /* 0x000e220000209400 */
[----:B----4-:R-:W-:Y:S02]  /*00a0*/  IADD3 R3, PT, PT, R10, -0x1, R11 ;  /* 0xffffffff0a037810 */ /* 0x010fe40007ffe00b */
[----:B-1----:R-:W-:-:S05]  /*00b0*/  ISETP.NE.AND P2, PT, R2, RZ, PT ;  /* 0x000000ff0200720c */ /* 0x002fca0003f45270 */
[----:B0-----:R-:W0:Y:S02]  /*00c0*/  MUFU.RCP R0, R0 ;  /* 0x0000000000007308 */ /* 0x001e240000001000 */
[----:B0-----:R-:W-:Y:S01]  /*00d0*/  VIADD R4, R0, 0xffffffe ;  /* 0x0ffffffe00047836 */ /* 0x001fe20000000000 */
[----:B------:R-:W-:-:S05]  /*00e0*/  IABS R0, R3 ;  /* 0x0000000300007213 */ /* 0x000fca0000000000 */
[----:B------:R0:W1:Y:S02]  /*00f0*/  F2I.FTZ.U32.TRUNC.NTZ R5, R4 ;  /* 0x0000000400057305 */ /* 0x000064000021f000 */
[----:B0-----:R-:W-:Y:S02]  /*0100*/  IMAD.MOV.U32 R4, RZ, RZ, RZ ;  /* 0x000000ffff047224 */ /* 0x001fe400078e00ff */
[----:B-1----:R-:W-:-:S04]  /*0110*/  IMAD.MOV R6, RZ, RZ, -R5 ;  /* 0x000000ffff067224 */ /* 0x002fc800078e0a05 */
[----:B------:R-:W-:-:S04]  /*0120*/  IMAD R7, R6, R9, RZ ;  /* 0x0000000906077224 */ /* 0x000fc800078e02ff */
[----:B------:R-:W-:Y:S02]  /*0130*/  IMAD.HI.U32 R5, R5, R7, R4 ;  /* 0x0000000705057227 */ /* 0x000fe400078e0004 */
[----:B------:R-:W0:Y:S04]  /*0140*/  @!P2 S2R R7, SR_CgaCtaId ;  /* 0x000000000007a919 */ /* 0x000e280000008800 */
[----:B------:R-:W-:-:S04]  /*0150*/  IMAD.HI.U32 R5, R5, R0, RZ ;  /* 0x0000000005057227 */ /* 0x000fc800078e00ff */
[----:B------:R-:W-:-:S04]  /*0160*/  IMAD.MOV R4, RZ, RZ, -R5 ;  /* 0x000000ffff047224 */ /* 0x000fc800078e0a05 */
[----:B------:R-:W-:Y:S01]  /*0170*/  IMAD R0, R9, R4, R0 ;  /* 0x0000000409007224 */ /* 0x000fe200078e0200 */
[----:B------:R-:W-:-:S04]  /*0180*/  LOP3.LUT R4, R3, R11, RZ, 0x3c, !PT ;  /* 0x0000000b03047212 */ /* 0x000fc800078e3cff */
[----:B------:R-:W-:Y:S02]  /*0190*/  ISETP.GT.U32.AND P1, PT, R9, R0, PT ;  /* 0x000000000900720c */ /* 0x000fe40003f24070 */
[----:B------:R-:W-:-:S11]  /*01a0*/  ISETP.GE.AND P3, PT, R4, RZ, PT ;  /* 0x000000ff0400720c */ /* 0x000fd60003f66270 */
[----:B------:R-:W-:Y:S02]  /*01b0*/  @!P1 IMAD.IADD R0, R0, 0x1, -R9 ;  /* 0x0000000100009824 */ /* 0x000fe400078e0a09 */
[----:B------:R-:W-:Y:S01]  /*01c0*/  @!P1 VIADD R5, R5, 0x1 ;  /* 0x0000000105059836 */ /* 0x000fe20000000000 */
[----:B------:R-:W-:Y:S02]  /*01d0*/  ISETP.NE.AND P1, PT, R11, RZ, PT ;  /* 0x000000ff0b00720c */ /* 0x000fe40003f25270 */
[----:B------:R-:W-:Y:S02]  /*01e0*/  ISETP.GE.U32.AND P0, PT, R0, R9, PT ;  /* 0x000000090000720c */ /* 0x000fe40003f06070 */
[----:B------:R-:W-:-:S04]  /*01f0*/  @!P2 MOV R0, 0x400 ;  /* 0x000004000000a802 */ /* 0x000fc80000000f00 */
[----:B0-----:R-:W-:Y:S02]  /*0200*/  @!P2 LEA R3, R7, R0, 0x18 ;  /* 0x000000000703a211 */ /* 0x001fe400078ec0ff */
[----:B------:R-:W0:Y:S03]  /*0210*/  S2R R0, SR_CTAID.X ;  /* 0x0000000000007919 */ /* 0x000e260000002500 */
[----:B------:R1:W-:Y:S02]  /*0220*/  @!P2 STS.64 [R3], RZ ;  /* 0x000000ff0300a388 */ /* 0x0003e40000000a00 */
[----:B------:R-:W-:-:S04]  /*0230*/  @P0 VIADD R5, R5, 0x1 ;  /* 0x0000000105050836 */ /* 0x000fc80000000000 */
[----:B------:R-:W-:Y:S01]  /*0240*/  @!P3 IMAD.MOV R5, RZ, RZ, -R5 ;  /* 0x000000ffff05b224 */ /* 0x000fe200078e0a05 */
[----:B------:R-:W-:Y:S01]  /*0250*/  @!P1 LOP3.LUT R5, RZ, R11, RZ, 0x33, !PT ;  /* 0x0000000bff059212 */ /* 0x000fe200078e33ff */
[----:B------:R-:W-:Y:S03]  /*0260*/  BAR.SYNC.DEFER_BLOCKING 0x0 ;  /* 0x0000000000007b1d */ /* 0x000fe60000010000 */
[----:B------:R-:W-:-:S13]  /*0270*/  ISETP.GE.AND P0, PT, R2, R5, PT ;  /* 0x000000050200720c */ /* 0x000fda0003f06270 */
[----:B-123--:R-:W-:Y:S05]  /*0280*/  @P0 BRA `(.L_x_1) ;  /* 0x0000000000a40947 */ /* 0x00efea0003800000 */
[----:B------:R-:W1:Y:S01]  /*0290*/  LDCU UR4, c[0x0][0x3a8] ;  /* 0x00007500ff0477ac */ /* 0x000e620008000800 */
[-C--:B0-----:R-:W-:Y:S02]  /*02a0*/  IMAD R3, R0, R11.reuse, RZ ;  /* 0x0000000b00037224 */ /* 0x081fe400078e02ff */
[----:B------:R-:W-:-:S05]  /*02b0*/  IMAD R9, R2, R11, RZ ;  /* 0x0000000b02097224 */ /* 0x000fca00078e02ff */
[-C--:B------:R-:W-:Y:S02]  /*02c0*/  VIADDMNMX R10, R9, R11.reuse, R10, PT ;  /* 0x0000000b090a7246 */ /* 0x080fe4000380010a */
[----:B-1----:R-:W-:-:S04]  /*02d0*/  VIADDMNMX R8, R3, R11, UR4, PT ;  /* 0x0000000403087e46 */ /* 0x002fc8000b80010b */
[----:B------:R-:W-:-:S13]  /*02e0*/  ISETP.GE.AND P0, PT, R3, R8, PT ;  /* 0x000000080300720c */ /* 0x000fda0003f06270 */
[----:B------:R-:W-:Y:S05]  /*02f0*/  @P0 BRA `(.L_x_1) ;  /* 0x0000000000880947 */ /* 0x000fea0003800000 */
[----:B------:R-:W-:Y:S01]  /*0300*/  BSSY.RECONVERGENT B1, `(.L_x_2) ;  /* 0x0000015000017945 */ /* 0x000fe20003800200 */
.L_x_6:
[----:B------:R-:W-:Y:S01]  /*0310*/  ISETP.GE.AND P1, PT, R9, R10, PT ;  /* 0x0000000a0900720c */ /* 0x000fe20003f26270 */
[----:B------:R-:W-:Y:S01]  /*0320*/  BSSY.RECONVERGENT B2, `(.L_x_3) ;  /* 0x000000f000027945 */ /* 0x000fe20003800200 */
[----:B------:R-:W-:-:S11]  /*0330*/  PLOP3.LUT P0, PT, PT, PT, PT, 0x80, 0x8 ;  /* 0x000000000008781c */ /* 0x000fd60003f0f070 */
[----:B------:R-:W-:Y:S05]  /*0340*/  @P1 BRA `(.L_x_4) ;  /* 0x0000000000301947 */ /* 0x000fea0003800000 */
[----:B------:R-:W-:Y:S01]  /*0350*/  SHF.R.S32.HI R7, RZ, 0x1f, R3 ;  /* 0x0000001fff077819 */ /* 0x000fe20000011403 */
[----:B------:R-:W-:Y:S01]  /*0360*/  IMAD.MOV.U32 R11, RZ, RZ, R9 ;  /* 0x000000ffff0b7224 */ /* 0x000fe200078e0009 */
[----:B------:R-:W-:-:S07]  /*0370*/  MOV R6, R3 ;  /* 0x0000000300067202 */ /* 0x000fce0000000f00 */
.L_x_5:
[----:B------:R-:W-:-:S03]  /*0380*/  IMAD.WIDE R12, R11, UR5, R6 ;  /* 0x000000050b0c7c25 */ /* 0x000fc6000f8e0206 */
[----:B------:R-:W-:-:S04]  /*0390*/  LEA R4, P0, R12, UR6, 0x2 ;  /* 0x000000060c047c11 */ /* 0x000fc8000f8010ff */
[----:B------:R-:W-:-:S05]  /*03a0*/  LEA.HI.X R5, R12, UR7, R13, 0x2, P0 ;  /* 0x000000070c057c11 */ /* 0x000fca00080f140d */
[----:B------:R-:W2:Y:S01]  /*03b0*/  LDG.E.CONSTANT R4, desc[UR8][R4.64] ;  /* 0x0000000804047981 */ /* 0x000ea2000c1e9900 */
[----:B------:R-:W-:-:S05]  /*03c0*/  VIADD R11, R11, 0x1 ;  /* 0x000000010b0b7836 */ /* 0x000fca0000000000 */
[----:B------:R-:W-:Y:S02]  /*03d0*/  ISETP.NE.AND P2, PT, R11, R10, PT ;  /* 0x0000000a0b00720c */ /* 0x000fe40003f45270 */
[----:B--2---:R-:W-:-:S04]  /*03e0*/  FSETP.NEU.AND P1, PT, R4, RZ, PT ;  /* 0x000000ff0400720b */ /* 0x004fc80003f2d000 */
[----:B------:R-:W-:-:S09]  /*03f0*/  PLOP3.LUT P0, PT, P1, PT, PT, 0x8, 0x80 ;  /* 0x000000000080781c */ /* 0x000fd20000f0e170 */
[----:B------:R-:W-:Y:S05]  /*0400*/  @!P1 BRA P2, `(.L_x_5) ;  /* 0xfffffffc00dc9947 */ /* 0x000fea000103ffff */
.L_x_4:
[----:B------:R-:W-:Y:S05]  /*0410*/  BSYNC.RECONVERGENT B2 ;  /* 0x0000000000027941 */ /* 0x000fea0003800200 */
.L_x_3:
[----:B------:R-:W-:-:S05]  /*0420*/  VIADD R3, R3, 0x1 ;  /* 0x0000000103037836 */ /* 0x000fca0000000000 */
[----:B------:R-:W-:-:S13]  /*0430*/  ISETP.LT.AND P1, PT, R3, R8, PT ;  /* 0x000000080300720c */ /* 0x000fda0003f21270 */
[----:B------:R-:W-:Y:S05]  /*0440*/  @P0 BRA P1, `(.L_x_6) ;  /* 0xfffffffc00b00947 */ /* 0x000fea000083ffff */
[----:B------:R-:W-:Y:S05]  /*0450*/  BSYNC.RECONVERGENT B1 ;  /* 0x0000000000017941 */ /* 0x000fea0003800200 */
.L_x_2:
[----:B------:R-:W-:Y:S05]  /*0460*/  @P0 BRA `(.L_x_1) ;  /* 0x00000000002c0947 */ /* 0x000fea0003800000 */
[----:B------:R-:W0:Y:S01]  /*0470*/  S2R R5, SR_CgaCtaId ;  /* 0x0000000000057919 */ /* 0x000e220000008800 */
[----:B------:R-:W-:Y:S01]  /*0480*/  IMAD.MOV.U32 R3, RZ, RZ, 0x1 ;  /* 0x00000001ff037424 */ /* 0x000fe200078e00ff */
[----:B------:R-:W-:-:S04]  /*0490*/  MOV R4, 0x400 ;  /* 0x0000040000047802 */ /* 0x000fc80000000f00 */
[CC--:B------:R-:W-:Y:S02]  /*04a0*/  SHF.L.U64.HI R9, R3.reuse, R2.reuse, RZ ;  /* 0x0000000203097219 */ /* 0x0c0fe400000102ff */
[----:B------:R-:W-:Y:S02]  /*04b0*/  SHF.L.U32 R3, R3, R2, RZ ;  /* 0x0000000203037219 */ /* 0x000fe400000006ff */
[----:B0-----:R-:W-:-:S07]  /*04c0*/  LEA R11, R5, R4, 0x18 ;  /* 0x00000004050b7211 */ /* 0x001fce00078ec0ff */
.L_x_7:
[----:B------:R-:W0:Y:S02]  /*04d0*/  LDS.64 R4, [R11] ;  /* 0x000000000b047984 */ /* 0x000e240000000a00 */
[----:B0-----:R-:W-:Y:S02]  /*04e0*/  LOP3.LUT R6, R4, R3, RZ, 0xfc, !PT ;  /* 0x0000000304067212 */ /* 0x001fe400078efcff */
[----:B------:R-:W-:-:S05]  /*04f0*/  LOP3.LUT R7, R5, R9, RZ, 0xfc, !PT ;  /* 0x0000000905077212 */ /* 0x000fca00078efcff */
[----:B------:R-:W0:Y:S02]  /*0500*/  ATOMS.CAST.SPIN.64 P0, [R11], R4, R6 ;  /* 0x000000040b00758d */ /* 0x000e240001800406 */
[----:B0-----:R-:W-:Y:S05]  /*0510*/  @!P0 BRA `(.L_x_7) ;  /* 0xfffffffc00ec8947 */ /* 0x001fea000383ffff */
.L_x_1:
[----:B------:R-:W-:Y:S05]  /*0520*/  BSYNC.RECONVERGENT B0 ;  /* 0x0000000000007941 */ /* 0x000fea0003800200 */
.L_x_0:
[----:B------:R-:W-:Y:S01]  /*0530*/  BAR.SYNC.DEFER_BLOCKING 0x0 ;  /* 0x0000000000007b1d */ /* 0x000fe20000010000 */
[----:B------:R-:W-:-:S13]  /*0540*/  ISETP.NE.AND P0, PT, R2, RZ, PT ;  /* 0x000000ff0200720c */ /* 0x000fda0003f05270 */
[----:B------:R-:W-:Y:S05]  /*0550*/  @P0 EXIT ;  /* 0x000000000000094d */ /* 0x000fea0003800000 */
[----:B------:R-:W1:Y:S01]  /*0560*/  S2UR UR5, SR_CgaCtaId ;  /* 0x00000000000579c3 */ /* 0x000e620000008800 */
[----:B------:R-:W-:-:S07]  /*0570*/  UMOV UR4, 0x400 ;  /* 0x0000040000047882 */ /* 0x000fce0000000000 */
[----:B------:R-:W2:Y:S01]  /*0580*/  LDC.64 R6, c[0x4][RZ] ;  /* 0x01000000ff067b82 */ /* 0x000ea20000000a00 */
[----:B-1----:R-:W-:-:S09]  /*0590*/  ULEA UR4, UR5, UR4, 0x18 ;  /* 0x0000000405047291 */ /* 0x002fd2000f8ec0ff */
[----:B------:R-:W1:Y:S02]  /*05a0*/  LDS.64 R8, [UR4] ;  /* 0x00000004ff087984 */ /* 0x000e640008000a00 */
[----:B-1----:R-:W-:Y:S08]  /*05b0*/  POPC R2, R8 ;  /* 0x0000000800027309 */ /* 0x002ff00000000000 */
[----:B------:R-:W1:Y:S02]  /*05c0*/  POPC R3, R9 ;  /* 0x0000000900037309 */ /* 0x000e640000000000 */
[----:B-1----:R-:W-:-:S02]  /*05d0*/  IMAD.IADD R5, R2, 0x1, R3 ;  /* 0x0000000102057824 */ /* 0x002fc400078e0203 */
[----:B------:R-:W0:Y:S03]  /*05e0*/  LDC.64 R2, c[0x0][0x390] ;  /* 0x0000e400ff027b82 */ /* 0x000e260000000a00 */
[----:B--2---:R-:W2:Y:S01]  /*05f0*/  ATOMG.E.ADD.STRONG.GPU PT, R6, desc[UR8][R6.64], R5 ;  /* 0x80000005060679a8 */ /* 0x004ea200081ef108 */
[----:B------:R-:W-:-:S04]  /*0600*/  ISETP.NE.U32.AND P0, PT, R8, RZ, PT ;  /* 0x000000ff0800720c */ /* 0x000fc80003f05070 */
[----:B------:R-:W-:Y:S01]  /*0610*/  ISETP.NE.AND.EX P0, PT, R9, RZ, PT, P0 ;  /* 0x000000ff0900720c */ /* 0x000fe20003f05300 */
[----:B0-----:R-:W-:-:S05]  /*0620*/  IMAD.WIDE.U32 R2, R0, 0x4, R2 ;  /* 0x0000000400027825 */ /* 0x001fca00078e0002 */
[----:B--2---:R0:W-:Y:S07]  /*0630*/  STG.E desc[UR8][R2.64], R6 ;  /* 0x0000000602007986 */ /* 0x0041ee000c101908 */
[----:B------:R-:W-:Y:S05]  /*0640*/  @!P0 EXIT ;  /* 0x000000000000894d */ /* 0x000fea0003800000 */
[----:B------:R-:W1:Y:S01]  /*0650*/  LDCU UR6, c[0x0][0x3b0] ;  /* 0x00007600ff0677ac */ /* 0x000e620008000800 */
[----:B0-----:R-:W-:Y:S02]  /*0660*/  IMAD.MOV.U32 R2, RZ, RZ, R8 ;  /* 0x000000ffff027224 */ /* 0x001fe400078e0008 */
[----:B------:R-:W-:Y:S01]  /*0670*/  IMAD.MOV.U32 R3, RZ, RZ, R9 ;  /* 0x000000ffff037224 */ /* 0x000fe200078e0009 */
[----:B------:R-:W-:Y:S01]  /*0680*/  UMOV UR4, URZ ;  /* 0x000000ff00047c82 */ /* 0x000fe20008000000 */
[----:B-1----:R-:W-:-:S12]  /*0690*/  UIMAD UR6, UR6, UR6, URZ ;  /* 0x00000006060672a4 */ /* 0x002fd8000f8e02ff */
.L_x_12:
[----:B------:R-:W-:Y:S01]  /*06a0*/  IADD3 R5, P0, PT, RZ, -R2, RZ ;  /* 0x80000002ff057210 */ /* 0x000fe20007f1e0ff */
[----:B-12---:R-:W0:Y:S01]  /*06b0*/  LDC.64 R8, c[0x0][0x398] ;  /* 0x0000e600ff087b82 */ /* 0x006e220000000a00 */
[----:B------:R-:W1:Y:S01]  /*06c0*/  LDCU UR10, c[0x0][0x3b0] ;  /* 0x00007600ff0a77ac */ /* 0x000e620008000800 */
[----:B------:R-:W-:Y:S02]  /*06d0*/  VIADD R7, R6, UR4 ;  /* 0x0000000406077c36 */ /* 0x000fe40008000000 */
[----:B------:R-:W-:Y:S01]  /*06e0*/  IMAD.X R10, RZ, RZ, ~R3, P0 ;  /* 0x000000ffff0a7224 */ /* 0x000fe200000e0e03 */
[----:B------:R-:W2:Y:S03]  /*06f0*/  LDCU UR5, c[0x0][0x3b0] ;  /* 0x00007600ff0577ac */ /* 0x000ea60008000800 */
[----:B------:R-:W3:Y:S01]  /*0700*/  LDC.64 R18, c[0x0][0x380] ;  /* 0x0000e000ff127b82 */ /* 0x000ee20000000a00 */
[----:B------:R-:W-:Y:S01]  /*0710*/  LOP3.LUT R10, R3, R10, RZ, 0xc0, !PT ;  /* 0x0000000a030a7212 */ /* 0x000fe200078ec0ff */
[----:B------:R-:W4:Y:S03]  /*0720*/  LDCU UR7, c[0x0][0x3a8] ;  /* 0x00007500ff0777ac */ /* 0x000f260008000800 */
[----:B------:R-:W-:Y:S01]  /*0730*/  ISETP.NE.U32.AND P0, PT, R10, RZ, PT ;  /* 0x000000ff0a00720c */ /* 0x000fe20003f05070 */
[----:B------:R-:W-:-:S02]  /*0740*/  UISETP.GE.U32.AND UP0, UPT, UR6, 0x61, UPT ;  /* 0x000000610600788c */ /* 0x000fc4000bf06070 */
[----:B------:R-:W5:Y:S01]  /*0750*/  LDC.64 R16, c[0x0][0x3a0] ;  /* 0x0000e800ff107b82 */ /* 0x000f620000000a00 */
[----:B0-----:R-:W-:-:S09]  /*0760*/  IMAD.WIDE R8, R7, 0x4, R8 ;  /* 0x0000000407087825 */ /* 0x001fd200078e0208 */
[----:B------:R-:W-:Y:S01]  /*0770*/  @!P0 LOP3.LUT R10, R2, R5, RZ, 0xc0, !PT ;  /* 0x00000005020a8212 */ /* 0x000fe200078ec0ff */
[----:B------:R-:W-:-:S03]  /*0780*/  IMAD R7, R7, UR6, RZ ;  /* 0x0000000607077c24 */ /* 0x000fc6000f8e02ff */
[----:B------:R1:W0:Y:S02]  /*0790*/  FLO.U32 R4, R10 ;  /* 0x0000000a00047300 */ /* 0x00022400000e0000 */
[----:B-1----:R-:W-:Y:S02]  /*07a0*/  IMAD R10, R0, UR10, RZ ;  /* 0x0000000a000a7c24 */ /* 0x002fe4000f8e02ff */
[----:B-----5:R-:W-:-:S03]  /*07b0*/  IMAD.WIDE R16, R7, 0x4, R16 ;  /* 0x0000000407107825 */ /* 0x020fc600078e0210 */
[----:B------:R-:W-:Y:S01]  /*07c0*/  SHF.R.S32.HI R11, RZ, 0x1f, R10 ;  /* 0x0000001fff0b7819 */ /* 0x000fe2000001140a */
[----:B------:R-:W-:Y:S01]  /*07d0*/  IMAD.MOV.U32 R7, RZ, RZ, RZ ;  /* 0x000000ffff077224 */ /* 0x000fe200078e00ff */
[C---:B0-----:R-:W-:Y:S02]  /*07e0*/  IADD3 R5, PT, PT, -R4.reuse, 0x1f, RZ ;  /* 0x0000001f04057810 */ /* 0x041fe40007ffe1ff */
[----:B------:R-:W-:Y:S02]  /*07f0*/  IADD3 R4, PT, PT, -R4, 0x3f, RZ ;  /* 0x0000003f04047810 */ /* 0x000fe40007ffe1ff */
[----:B------:R-:W-:Y:S01]  /*0800*/  @P0 IADD3 R4, PT, PT, R5, RZ, RZ ;  /* 0x000000ff05040210 */ /* 0x000fe20007ffe0ff */
[----:B----4-:R-:W-:-:S03]  /*0810*/  IMAD.U32 R5, RZ, RZ, UR7 ;  /* 0x00000007ff057e24 */ /* 0x010fc6000f8e00ff */
[----:B------:R-:W-:Y:S01]  /*0820*/  IADD3 R13, PT, PT, -R4, 0x3f, RZ ;  /* 0x0000003f040d7810 */ /* 0x000fe20007ffe1ff */
[----:B--2---:R-:W-:-:S04]  /*0830*/  IMAD.U32 R4, RZ, RZ, UR5 ;  /* 0x00000005ff047e24 */ /* 0x004fc8000f8e00ff */
[----:B------:R0:W-:Y:S01]  /*0840*/  STG.E desc[UR8][R8.64], R13 ;  /* 0x0000000d08007986 */ /* 0x0001e2000c101908 */
[----:B------:R-:W-:-:S04]  /*0850*/  IMAD R12, R13, R4, RZ ;  /* 0x000000040d0c7224 */ /* 0x000fc800078e02ff */
[----:B------:R-:W-:-:S03]  /*0860*/  IMAD.WIDE R10, R12, R5, R10 ;  /* 0x000000050c0a7225 */ /* 0x000fc600078e020a */
[----:B---3--:R-:W-:-:S04]  /*0870*/  LEA R18, P0, R10, R18, 0x2 ;  /* 0x000000120a127211 */ /* 0x008fc800078010ff */
[----:B------:R-:W-:Y:S01]  /*0880*/  LEA.HI.X R19, R10, R19, R11, 0x2, P0 ;  /* 0x000000130a137211 */ /* 0x000fe200000f140b */
[----:B0-----:R-:W-:Y:S08]  /*0890*/  BRA.U !UP0, `(.L_x_8) ;  /* 0x0000000908d07547 */ /* 0x001ff0000b800000 */
[----:B------:R-:W-:Y:S01]  /*08a0*/  IABS R20, R4 ;  /* 0x0000000400147213 */ /* 0x000fe20000000000 */
[----:B------:R-:W0:Y:S01]  /*08b0*/  LDC R5, c[0x0][0x3a8] ;  /* 0x0000ea00ff057b82 */ /* 0x000e220000000800 */
[----:B------:R-:W-:Y:S02]  /*08c0*/  UISETP.LT.U32.AND UP0, UPT, UR6, 0x20, UPT ;  /* 0x000000200600788c */ /* 0x000fe4000bf01070 */
[----:B------:R-:W1:Y:S02]  /*08d0*/  I2F.RP R7, R20 ;  /* 0x0000001400077306 */ /* 0x000e640000209400 */
[----:B------:R-:W-:-:S03]  /*08e0*/  USEL UR5, UR6, 0x20, !UP0 ;  /* 0x0000002006057887 */ /* 0x000fc6000c000000 */
[----:B------:R-:W2:Y:S01]  /*08f0*/  LDC R4, c[0x0][0x3b0] ;  /* 0x0000ec00ff047b82 */ /* 0x000ea20000000800 */
[----:B------:R-:W-:-:S04]  /*0900*/  UIADD3 UR5, UPT, UPT, UR5, -0x1, URZ ;  /* 0xffffffff05057890 */ /* 0x000fc8000fffe0ff */
[----:B------:R-:W-:-:S04]  /*0910*/  ULEA.HI UR5, UR5, 0x1, URZ, 0x1b ;  /* 0x0000000105057891 */ /* 0x000fc8000f8fd8ff */
[----:B------:R-:W-:Y:S01]  /*0920*/  ULOP3.LUT UR5, UR5, 0xffffffc, URZ, 0xc0, !UPT ;  /* 0x0ffffffc05057892 */ /* 0x000fe2000f8ec0ff */
[----:B-1----:R-:W1:Y:S03]  /*0930*/  MUFU.RCP R7, R7 ;  /* 0x0000000700077308 */ /* 0x002e660000001000 */
[----:B------:R-:W-:Y:S01]  /*0940*/  UIADD3 UR5, UPT, UPT, -UR5, URZ, URZ ;  /* 0x000000ff05057290 */ /* 0x000fe2000fffe1ff */
[----:B-1----:R-:W-:Y:S02]  /*0950*/  VIADD R8, R7, 0xffffffe ;  /* 0x0ffffffe07087836 */ /* 0x002fe40000000000 */
[----:B------:R-:W-:Y:S02]  /*0960*/  IMAD.MOV.U32 R7, RZ, RZ, RZ ;  /* 0x000000ffff077224 */ /* 0x000fe400078e00ff */
[----:B------:R1:W3:Y:S02]  /*0970*/  F2I.FTZ.U32.TRUNC.NTZ R9, R8 ;  /* 0x0000000800097305 */ /* 0x0002e4000021f000 */
[----:B-1----:R-:W-:-:S02]  /*0980*/  IMAD.MOV.U32 R8, RZ, RZ, RZ ;  /* 0x000000ffff087224 */ /* 0x002fc400078e00ff */
[----:B---3--:R-:W-:-:S04]  /*0990*/  IMAD.MOV R21, RZ, RZ, -R9 ;  /* 0x000000ffff157224 */ /* 0x008fc800078e0a09 */
[----:B------:R-:W-:-:S04]  /*09a0*/  IMAD R21, R21, R20, RZ ;  /* 0x0000001415157224 */ /* 0x000fc800078e02ff */
[----:B0-2---:R-:W-:-:S07]  /*09b0*/  IMAD.HI.U32 R21, R9, R21, R8 ;  /* 0x0000001509157227 */ /* 0x005fce00078e0008 */
.L_x_9:
[----:B-1----:R-:W-:Y:S02]  /*09c0*/  IABS R8, R7 ;  /* 0x0000000700087213 */ /* 0x002fe40000000000 */
[-C--:B------:R-:W-:Y:S02]  /*09d0*/  IABS R23, R4.reuse ;  /* 0x0000000400177213 */ /* 0x080fe40000000000 */
[----:B------:R-:W-:Y:S01]  /*09e0*/  LOP3.LUT R22, RZ, R4, RZ, 0x33, !PT ;  /* 0x00000004ff167212 */ /* 0x000fe200078e33ff */
[----:B------:R-:W-:-:S04]  /*09f0*/  IMAD.HI.U32 R21, R21, R8, RZ ;  /* 0x0000000815157227 */ /* 0x000fc800078e00ff */
[----:B------:R-:W-:-:S04]  /*0a00*/  IMAD.MOV R9, RZ, RZ, -R21 ;  /* 0x000000ffff097224 */ /* 0x000fc800078e0a15 */
[----:B------:R-:W-:Y:S01]  /*0a10*/  IMAD R9, R23, R9, R8 ;  /* 0x0000000917097224 */ /* 0x000fe200078e0208 */
[----:B------:R-:W-:-:S04]  /*0a20*/  LOP3.LUT R8, R7, R4, RZ, 0x3c, !PT ;  /* 0x0000000407087212 */ /* 0x000fc800078e3cff */
[----:B------:R-:W-:Y:S02]  /*0a30*/  ISETP.GT.U32.AND P1, PT, R20, R9, PT ;  /* 0x000000091400720c */ /* 0x000fe40003f24070 */
[----:B------:R-:W-:-:S11]  /*0a40*/  ISETP.GE.AND P2, PT, R8, RZ, PT ;  /* 0x000000ff0800720c */ /* 0x000fd60003f46270 */
[----:B------:R-:W-:Y:S01]  /*0a50*/  @!P1 IADD3 R9, PT, PT, R9, -R23, RZ ;  /* 0x8000001709099210 */ /* 0x000fe20007ffe0ff */
[----:B------:R-:W-:-:S03]  /*0a60*/  @!P1 VIADD R21, R21, 0x1 ;  /* 0x0000000115159836 */ /* 0x000fc60000000000 */
[----:B------:R-:W-:-:S13]  /*0a70*/  ISETP.GE.U32.AND P0, PT, R9, R20, PT ;  /* 0x000000140900720c */ /* 0x000fda0003f06070 */
[----:B------:R-:W-:Y:S01]  /*0a80*/  @P0 VIADD R21, R21, 0x1 ;  /* 0x0000000115150836 */ /* 0x000fe20000000000 */
[----:B------:R-:W-:-:S03]  /*0a90*/  ISETP.NE.AND P0, PT, R4, RZ, PT ;  /* 0x000000ff0400720c */ /* 0x000fc60003f05270 */
[----:B------:R-:W-:-:S05]  /*0aa0*/  @!P2 IMAD.MOV R21, RZ, RZ, -R21 ;  /* 0x000000ffff15a224 */ /* 0x000fca00078e0a15 */
[----:B------:R-:W-:-:S05]  /*0ab0*/  SEL R12, R22, R21, !P0 ;  /* 0x00000015160c7207 */ /* 0x000fca0004000000 */
[----:B------:R-:W-:-:S04]  /*0ac0*/  IMAD.MOV R13, RZ, RZ, -R12 ;  /* 0x000000ffff0d7224 */ /* 0x000fc800078e0a0c */
[----:B------:R-:W-:-:S05]  /*0ad0*/  IMAD R13, R4, R13, R7 ;  /* 0x0000000d040d7224 */ /* 0x000fca00078e0207 */
[----:B------:R-:W-:-:S04]  /*0ae0*/  LOP3.LUT R8, R13, R5, RZ, 0xfc, !PT ;  /* 0x000000050d087212 */ /* 0x000fc800078efcff */
[----:B------:R-:W-:-:S13]  /*0af0*/  LOP3.LUT P1, RZ, R8, 0x3, RZ, 0xc0, !PT ;  /* 0x0000000308ff7812 */ /* 0x000fda000782c0ff */
[----:B------:R-:W-:-:S05]  /*0b00*/  @!P1 IMAD R8, R12, R5, RZ ;  /* 0x000000050c089224 */ /* 0x000fca00078e02ff */
[----:B------:R-:W-:-:S04]  /*0b10*/  @!P1 IADD3 R9, P2, PT, R13, R8, RZ ;  /* 0x000000080d099210 */ /* 0x000fc80007f5e0ff */
[----:B------:R-:W-:Y:S02]  /*0b20*/  @!P1 LEA.HI.X.SX32 R10, R8, RZ, 0x1, P2 ;  /* 0x000000ff080a9211 */ /* 0x000fe400010f0eff */
[----:B------:R-:W-:-:S04]  /*0b30*/  @!P1 LEA R8, P2, R9, R18, 0x2 ;  /* 0x0000001209089211 */ /* 0x000fc800078410ff */
[----:B------:R-:W-:-:S06]  /*0b40*/  @!P1 LEA.HI.X R9, R9, R19, R10, 0x2, P2 ;  /* 0x0000001309099211 */ /* 0x000fcc00010f140a */
[----:B------:R-:W2:Y:S01]  /*0b50*/  @!P1 LDG.E.128.CONSTANT R8, desc[UR8][R8.64] ;  /* 0x0000000808089981 */ /* 0x000ea2000c1e9d00 */
[----:B------:R-:W0:Y:S01]  /*0b60*/  I2F.RP R20, R23 ;  /* 0x0000001700147306 */ /* 0x000e220000209400 */
[----:B------:R-:W-:Y:S02]  /*0b70*/  @!P1 IMAD R14, R12, R4, RZ ;  /* 0x000000040c0e9224 */ /* 0x000fe400078e02ff */
[----:B------:R-:W-:-:S03]  /*0b80*/  VIADD R27, R7, 0x20 ;  /* 0x00000020071b7836 */ /* 0x000fc60000000000 */
[----:B------:R-:W-:-:S04]  /*0b90*/  @!P1 IADD3 R21, P2, PT, R13, R14, RZ ;  /* 0x0000000e0d159210 */ /* 0x000fc80007f5e0ff */
[----:B------:R-:W-:Y:S02]  /*0ba0*/  @!P1 LEA.HI.X.SX32 R14, R14, RZ, 0x1, P2 ;  /* 0x000000ff0e0e9211 */ /* 0x000fe400010f0eff */
[C---:B------:R-:W-:Y:S01]  /*0bb0*/  @!P1 LEA R24, P2, R21.reuse, R16, 0x2 ;  /* 0x0000001015189211 */ /* 0x040fe200078410ff */
[----:B0-----:R-:W0:Y:S03]  /*0bc0*/  MUFU.RCP R20, R20 ;  /* 0x0000001400147308 */ /* 0x001e260000001000 */
[----:B------:R-:W-:Y:S01]  /*0bd0*/  @!P1 LEA.HI.X R25, R21, R17, R14, 0x2, P2 ;  /* 0x0000001115199211 */ /* 0x000fe200010f140e */
[----:B0-----:R-:W-:Y:S01]  /*0be0*/  VIADD R15, R20, 0xffffffe ;  /* 0x0ffffffe140f7836 */ /* 0x001fe20000000000 */
[----:B------:R-:W-:-:S05]  /*0bf0*/  IABS R20, R27 ;  /* 0x0000001b00147213 */ /* 0x000fca0000000000 */
[----:B------:R-:W0:Y:S02]  /*0c00*/  F2I.FTZ.U32.TRUNC.NTZ R15, R15 ;  /* 0x0000000f000f7305 */ /* 0x000e24000021f000 */
[----:B0-----:R-:W-:-:S04]  /*0c10*/  IMAD.MOV R14, RZ, RZ, -R15 ;  /* 0x000000ffff0e7224 */ /* 0x001fc800078e0a0f */
[----:B------:R-:W-:Y:S02]  /*0c20*/  IMAD R21, R14, R23, RZ ;  /* 0x000000170e157224 */ /* 0x000fe400078e02ff */
[----:B------:R-:W-:-:S04]  /*0c30*/  IMAD.MOV.U32 R14, RZ, RZ, RZ ;  /* 0x000000ffff0e7224 */ /* 0x000fc800078e00ff */
[----:B------:R-:W-:-:S06]  /*0c40*/  IMAD.HI.U32 R21, R15, R21, R14 ;  /* 0x000000150f157227 */ /* 0x000fcc00078e000e */
[----:B------:R-:W-:-:S05]  /*0c50*/  IMAD.HI.U32 R14, R21, R20, RZ ;  /* 0x00000014150e7227 */ /* 0x000fca00078e00ff */
[----:B------:R-:W-:-:S05]  /*0c60*/  IADD3 R15, PT, PT, -R14, RZ, RZ ;  /* 0x000000ff0e0f7210 */ /* 0x000fca0007ffe1ff */
[----:B------:R-:W-:Y:S02]  /*0c70*/  IMAD R15, R23, R15, R20 ;  /* 0x0000000f170f7224 */ /* 0x000fe400078e0214 */
[----:B------:R-:W-:-:S05]  /*0c80*/  IMAD.MOV.U32 R20, RZ, RZ, R23 ;  /* 0x000000ffff147224 */ /* 0x000fca00078e0017 */
[----:B------:R-:W-:-:S13]  /*0c90*/  ISETP.GT.U32.AND P3, PT, R20, R15, PT ;  /* 0x0000000f1400720c */ /* 0x000fda0003f64070 */
[----:B------:R-:W-:Y:S02]  /*0ca0*/  @!P3 IMAD.IADD R15, R15, 0x1, -R23 ;  /* 0x000000010f0fb824 */ /* 0x000fe400078e0a17 */
[----:B------:R-:W-:-:S03]  /*0cb0*/  @!P3 VIADD R14, R14, 0x1 ;  /* 0x000000010e0eb836 */ /* 0x000fc60000000000 */
[----:B------:R-:W-:-:S13]  /*0cc0*/  ISETP.GE.U32.AND P2, PT, R15, R20, PT ;  /* 0x000000140f00720c */ /* 0x000fda0003f46070 */
[----:B------:R-:W-:Y:S01]  /*0cd0*/  @P2 VIADD R14, R14, 0x1 ;  /* 0x000000010e0e2836 */ /* 0x000fe20000000000 */
[----:B--2---:R0:W-:Y:S02]  /*0ce0*/  @!P1 STG.E.128 desc[UR8][R24.64], R8 ;  /* 0x0000000818009986 */ /* 0x0041e4000c101d08 */
[----:B0-----:R-:W-:Y:S01]  /*0cf0*/  LOP3.LUT R8, R27, R4, RZ, 0x3c, !PT ;  /* 0x000000041b087212 */ /* 0x001fe200078e3cff */
[----:B------:R-:W-:-:S03]  /*0d00*/  @P1 IMAD R11, R12, R5, R13 ;  /* 0x000000050c0b1224 */ /* 0x000fc600078e020d */
[----:B------:R-:W-:Y:S01]  /*0d10*/  ISETP.GE.AND P4, PT, R8, RZ, PT ;  /* 0x000000ff0800720c */ /* 0x000fe20003f86270 */
[----:B------:R-:W-:-:S05]  /*0d20*/  @P1 IMAD.WIDE R10, R11, 0x4, R18 ;  /* 0x000000040b0a1825 */ /* 0x000fca00078e0212 */
[----:B------:R-:W2:Y:S07]  /*0d30*/  @P1 LDG.E.CONSTANT R29, desc[UR8][R10.64] ;  /* 0x000000080a1d1981 */ /* 0x000eae000c1e9900 */
[----:B------:R-:W-:-:S05]  /*0d40*/  @!P4 IMAD.MOV R14, RZ, RZ, -R14 ;  /* 0x000000ffff0ec224 */ /* 0x000fca00078e0a0e */
[----:B------:R-:W-:-:S05]  /*0d50*/  SEL R24, R22, R14, !P0 ;  /* 0x0000000e16187207 */ /* 0x000fca0004000000 */
[----:B------:R-:W-:-:S04]  /*0d60*/  IMAD.MOV R25, RZ, RZ, -R24 ;  /* 0x000000ffff197224 */ /* 0x000fc800078e0a18 */
[----:B------:R-:W-:-:S05]  /*0d70*/  IMAD R25, R4, R25, R27 ;  /* 0x0000001904197224 */ /* 0x000fca00078e021b */
[----:B------:R-:W-:-:S13]  /*0d80*/  LOP3.LUT P2, RZ, R25, 0x3, R5, 0xc8, !PT ;  /* 0x0000000319ff7812 */ /* 0x000fda000784c805 */
[CC--:B------:R-:W-:Y:S02]  /*0d90*/  @P2 IMAD R9, R24.reuse, R5.reuse, R25 ;  /* 0x0000000518092224 */ /* 0x0c0fe400078e0219 */
[----:B------:R-:W-:Y:S02]  /*0da0*/  @P2 IMAD.MOV.U32 R26, RZ, RZ, R18 ;  /* 0x000000ffff1a2224 */ /* 0x000fe400078e0012 */
[----:B------:R-:W-:Y:S02]  /*0db0*/  @P2 IMAD.MOV.U32 R27, RZ, RZ, R19 ;  /* 0x000000ffff1b2224 */ /* 0x000fe400078e0013 */
[----:B------:R-:W-:Y:S02]  /*0dc0*/  @!P2 IMAD R8, R24, R5, RZ ;  /* 0x000000051808a224 */ /* 0x000fe400078e02ff */
[----:B------:R-:W-:-:S03]  /*0dd0*/  @P2 IMAD.WIDE R26, R9, 0x4, R26 ;  /* 0x00000004091a2825 */ /* 0x000fc600078e021a */
[----:B------:R-:W-:-:S03]  /*0de0*/  @!P2 IADD3 R9, P3, PT, R25, R8, RZ ;  /* 0x000000081909a210 */ /* 0x000fc60007f7e0ff */
[----:B------:R0:W3:Y:S01]  /*0df0*/  @P2 LDG.E.CONSTANT R27, desc[UR8][R26.64] ;  /* 0x000000081a1b2981 */ /* 0x0000e2000c1e9900 */
[----:B------:R-:W-:Y:S02]  /*0e00*/  @!P2 LEA.HI.X.SX32 R14, R8, RZ, 0x1, P3 ;  /* 0x000000ff080ea211 */ /* 0x000fe400018f0eff */
[----:B------:R-:W-:-:S04]  /*0e10*/  @!P2 LEA R8, P3, R9, R18, 0x2 ;  /* 0x000000120908a211 */ /* 0x000fc800078610ff */
[----:B------:R-:W-:-:S06]  /*0e20*/  @!P2 LEA.HI.X R9, R9, R19, R14, 0x2, P3 ;  /* 0x000000130909a211 */ /* 0x000fcc00018f140e */
[----:B------:R-:W4:Y:S01]  /*0e30*/  @!P2 LDG.E.128.CONSTANT R8, desc[UR8][R8.64] ;  /* 0x000000080808a981 */ /* 0x000f22000c1e9d00 */
[-C--:B------:R-:W-:Y:S01]  /*0e40*/  @P1 IMAD R15, R12, R4.reuse, R13 ;  /* 0x000000040c0f1224 */ /* 0x080fe200078e020d */
[----:B0-----:R-:W-:Y:S01]  /*0e50*/  IADD3 R26, PT, PT, R7, 0x40, RZ ;  /* 0x00000040071a7810 */ /* 0x001fe20007ffe0ff */
[----:B------:R-:W-:Y:S02]  /*0e60*/  @P2 IMAD R13, R24, R4, R25 ;  /* 0x00000004180d2224 */ /* 0x000fe400078e0219 */
[----:B------:R-:W-:Y:S01]  /*0e70*/  @P1 IMAD.WIDE R14, R15, 0x4, R16 ;  /* 0x000000040f0e1825 */ /* 0x000fe200078e0210 */
[----:B------:R-:W-:-:S03]  /*0e80*/  IABS R28, R26 ;  /* 0x0000001a001c7213 */ /* 0x000fc60000000000 */
[----:B------:R-:W-:Y:S02]  /*0e90*/  @!P2 IMAD R24, R24, R4, RZ ;  /* 0x000000041818a224 */ /* 0x000fe400078e02ff */
[----:B------:R-:W-:Y:S01]  /*0ea0*/  @P2 IMAD.WIDE R12, R13, 0x4, R16 ;  /* 0x000000040d0c2825 */ /* 0x000fe200078e0210 */
[----:B--2---:R0:W-:Y:S02]  /*0eb0*/  @P1 STG.E desc[UR8][R14.64], R29 ;  /* 0x0000001d0e001986 */ /* 0x0041e4000c101908 */
[----:B------:R-:W-:Y:S01]  /*0ec0*/  @!P2 IADD3 R25, P1, PT, R25, R24, RZ ;  /* 0x000000181919a210 */ /* 0x000fe20007f3e0ff */
[----:B0-----:R-:W-:Y:S01]  /*0ed0*/  IMAD.HI.U32 R14, R21, R28, RZ ;  /* 0x0000001c150e7227 */ /* 0x001fe200078e00ff */
[----:B---3--:R0:W-:Y:S02]  /*0ee0*/  @P2 STG.E desc[UR8][R12.64], R27 ;  /* 0x0000001b0c002986 */ /* 0x0081e4000c101908 */
[----:B------:R-:W-:Y:S01]  /*0ef0*/  @!P2 LEA.HI.X.SX32 R12, R24, RZ, 0x1, P1 ;  /* 0x000000ff180ca211 */ /* 0x000fe200008f0eff */
[----:B0-----:R-:W-:Y:S01]  /*0f00*/  IMAD.MOV R13, RZ, RZ, -R14 ;  /* 0x000000ffff0d7224 */ /* 0x001fe200078e0a0e */
[----:B------:R-:W-:-:S03]  /*0f10*/  @!P2 LEA R24, P1, R25, R16, 0x2 ;  /* 0x000000101918a211 */ /* 0x000fc600078210ff */
[----:B------:R-:W-:Y:S01]  /*0f20*/  IMAD R13, R23, R13, R28 ;  /* 0x0000000d170d7224 */ /* 0x000fe200078e021c */
[----:B------:R-:W-:-:S05]  /*0f30*/  @!P2 LEA.HI.X R25, R25, R17, R12, 0x2, P1 ;  /* 0x000000111919a211 */ /* 0x000fca00008f140c */
[----:B----4-:R0:W-:Y:S01]  /*0f40*/  @!P2 STG.E.128 desc[UR8][R24.64], R8 ;  /* 0x000000081800a986 */ /* 0x0101e2000c101d08 */
[----:B------:R-:W-:Y:S02]  /*0f50*/  ISETP.GT.U32.AND P2, PT, R20, R13, PT ;  /* 0x0000000d1400720c */ /* 0x000fe40003f44070 */
[----:B------:R-:W-:-:S11]  /*0f60*/  LOP3.LUT R12, R26, R4, RZ, 0x3c, !PT ;  /* 0x000000041a0c7212 */ /* 0x000fd600078e3cff */
[----:B------:R-:W-:Y:S01]  /*0f70*/  @!P2 IMAD.IADD R13, R13, 0x1, -R23 ;  /* 0x000000010d0da824 */ /* 0x000fe200078e0a17 */
[----:B------:R-:W-:-:S04]  /*0f80*/  ISETP.GE.AND P3, PT, R12, RZ, PT ;  /* 0x000000ff0c00720c */ /* 0x000fc80003f66270 */
[----:B------:R-:W-:Y:S01]  /*0f90*/  ISETP.GE.U32.AND P1, PT, R13, R20, PT ;  /* 0x000000140d00720c */ /* 0x000fe20003f26070 */
[----:B------:R-:W-:-:S12]  /*0fa0*/  @!P2 VIADD R14, R14, 0x1 ;  /* 0x000000010e0ea836 */ /* 0x000fd80000000000 */
[----:B------:R-:W-:-:S04]  /*0fb0*/  @P1 VIADD R14, R14, 0x1 ;  /* 0x000000010e0e1836 */ /* 0x000fc80000000000 */
[----:B------:R-:W-:-:S05]  /*0fc0*/  @!P3 IMAD.MOV R14, RZ, RZ, -R14 ;  /* 0x000000ffff0eb224 */ /* 0x000fca00078e0a0e */
[----:B------:R-:W-:-:S05]  /*0fd0*/  SEL R13, R22, R14, !P0 ;  /* 0x0000000e160d7207 */ /* 0x000fca0004000000 */
[----:B0-----:R-:W-:-:S04]  /*0fe0*/  IMAD.MOV R9, RZ, RZ, -R13 ;  /* 0x000000ffff097224 */ /* 0x001fc800078e0a0d */
[----:B------:R-:W-:-:S05]  /*0ff0*/  IMAD R12, R4, R9, R26 ;  /* 0x00000009040c7224 */ /* 0x000fca00078e021a */
[----:B------:R-:W-:-:S13]  /*1000*/  LOP3.LUT P1, RZ, R12, 0x3, R5, 0xc8, !PT ;  /* 0x000000030cff7812 */ /* 0x000fda000782c805 */
[----:B------:R-:W-:Y:S02]  /*1010*/  @P1 IMAD R11, R13, R5, R12 ;  /* 0x000000050d0b1224 */ /* 0x000fe400078e020c */
[----:B------:R-:W-:Y:S02]  /*1020*/  @P1 IMAD.MOV.U32 R8, RZ, RZ, R18 ;  /* 0x000000ffff081224 */ /* 0x000fe400078e0012 */
[----:B------:R-:W-:Y:S02]  /*1030*/  @P1 IMAD.MOV.U32 R9, RZ, RZ, R19 ;  /* 0x000000ffff091224 */ /* 0x000fe400078e0013 */
[----:B------:R-:W-:-:S05]  /*1040*/  @P1 IMAD.WIDE R8, R11, 0x4, R8 ;  /* 0x000000040b081825 */ /* 0x000fca00078e0208 */
[----:B------:R-:W2:Y:S01]  /*1050*/  @P1 LDG.E.CONSTANT R15, desc[UR8][R8.64] ;  /* 0x00000008080f1981 */ /* 0x000ea2000c1e9900 */
[----:B------:R-:W-:-:S04]  /*1060*/  IADD3 R25, PT, PT, R7, 0x60, RZ ;  /* 0x0000006007197810 */ /* 0x000fc80007ffe0ff */
[----:B------:R-:W-:-:S05]  /*1070*/  IABS R14, R25 ;  /* 0x00000019000e7213 */ /* 0x000fca0000000000 */
[----:B------:R-:W-:-:S04]  /*1080*/  IMAD.HI.U32 R10, R21, R14, RZ ;  /* 0x0000000e150a7227 */ /* 0x000fc800078e00ff */
[----:B------:R-:W-:-:S04]  /*1090*/  IMAD.MOV R11, RZ, RZ, -R10 ;  /* 0x000000ffff0b7224 */ /* 0x000fc800078e0a0a */
[----:B------:R-:W-:-:S05]  /*10a0*/  IMAD R11, R23, R11, R14 ;  /* 0x0000000b170b7224 */ /* 0x000fca00078e020e */
[----:B------:R-:W-:-:S13]  /*10b0*/  ISETP.GT.U32.AND P3, PT, R20, R11, PT ;  /* 0x0000000b1400720c */ /* 0x000fda0003f64070 */
[----:B------:R-:W-:-:S05]  /*10c0*/  @!P3 IMAD.IADD R11, R11, 0x1, -R23 ;  /* 0x000000010b0bb824 */ /* 0x000fca00078e0a17 */
[----:B------:R-:W-:Y:S02]  /*10d0*/  ISETP.GE.U32.AND P2, PT, R11, R20, PT ;  /* 0x000000140b00720c */ /* 0x000fe40003f46070 */
[----:B------:R-:W-:-:S04]  /*10e0*/  LOP3.LUT R11, R25, R4, RZ, 0x3c, !PT ;  /* 0x00000004190b7212 */ /* 0x000fc800078e3cff */
[----:B------:R-:W-:Y:S01]  /*10f0*/  ISETP.GE.AND P4, PT, R11, RZ, PT ;  /* 0x000000ff0b00720c */ /* 0x000fe20003f86270 */
[----:B------:R-:W-:-:S06]  /*1100*/  @!P3 VIADD R10, R10, 0x1 ;  /* 0x000000010a0ab836 */ /* 0x000fcc0000000000 */
[----:B------:R-:W-:-:S06]  /*1110*/  @P2 VIADD R10, R10, 0x1 ;  /* 0x000000010a0a2836 */ /* 0x000fcc0000000000 */
[----:B------:R-:W-:-:S05]  /*1120*/  @!P4 IMAD.MOV R10, RZ, RZ, -R10 ;  /* 0x000000ffff0ac224 */ /* 0x000fca00078e0a0a */
[----:B------:R-:W-:Y:S01]  /*1130*/  SEL R27, R22, R10, !P0 ;  /* 0x0000000a161b7207 */ /* 0x000fe20004000000 */
[----:B------:R-:W-:-:S04]  /*1140*/  @!P1 IMAD R9, R13, R5, RZ ;  /* 0x000000050d099224 */ /* 0x000fc800078e02ff */
[----:B------:R-:W-:-:S04]  /*1150*/  IMAD.MOV R24, RZ, RZ, -R27 ;  /* 0x000000ffff187224 */ /* 0x000fc800078e0a1b */
[----:B------:R-:W-:Y:S01]  /*1160*/  IMAD R24, R4, R24, R25 ;  /* 0x0000001804187224 */ /* 0x000fe200078e0219 */
[----:B------:R-:W-:Y:S01]  /*1170*/  @!P1 IADD3 R25, P2, PT, R12, R9, RZ ;  /* 0x000000090c199210 */ /* 0x000fe20007f5e0ff */
[----:B------:R-:W-:-:S03]  /*1180*/  @!P1 IMAD R23, R13, R4, RZ ;  /* 0x000000040d179224 */ /* 0x000fc600078e02ff */
[----:B------:R-:W-:Y:S01]  /*1190*/  LOP3.LUT P0, RZ, R24, 0x3, R5, 0xc8, !PT ;  /* 0x0000000318ff7812 */ /* 0x000fe2000780c805 */
[----:B------:R-:W-:Y:S01]  /*11a0*/  @P1 IMAD R11, R13, R4, R12 ;  /* 0x000000040d0b1224 */ /* 0x000fe200078e020c */
[----:B------:R-:W-:Y:S02]  /*11b0*/  @!P1 LEA.HI.X.SX32 R9, R9, RZ, 0x1, P2 ;  /* 0x000000ff09099211 */ /* 0x000fe400010f0eff */
[C---:B------:R-:W-:Y:S02]  /*11c0*/  @!P1 LEA R8, P2, R25.reuse, R18, 0x2 ;  /* 0x0000001219089211 */ /* 0x040fe400078410ff */
[----:B------:R-:W-:Y:S02]  /*11d0*/  @!P1 IADD3 R13, P3, PT, R12, R23, RZ ;  /* 0x000000170c0d9210 */ /* 0x000fe40007f7e0ff */
[----:B------:R-:W-:Y:S02]  /*11e0*/  @!P1 LEA.HI.X R9, R25, R19, R9, 0x2, P2 ;  /* 0x0000001319099211 */ /* 0x000fe400010f1409 */
[----:B------:R-:W-:-:S02]  /*11f0*/  @!P1 LEA.HI.X.SX32 R23, R23, RZ, 0x1, P3 ;  /* 0x000000ff17179211 */ /* 0x000fc400018f0eff */
[----:B------:R-:W-:Y:S01]  /*1200*/  @!P1 LEA R22, P2, R13, R16, 0x2 ;  /* 0x000000100d169211 */ /* 0x000fe200078410ff */
[----:B------:R-:W-:-:S03]  /*1210*/  @P1 IMAD.WIDE R10, R11, 0x4, R16 ;  /* 0x000000040b0a1825 */ /* 0x000fc600078e0210 */
[----:B------:R-:W-:Y:S01]  /*1220*/  @!P1 LEA.HI.X R23, R13, R17, R23, 0x2, P2 ;  /* 0x000000110d179211 */ /* 0x000fe200010f1417 */
[CC--:B------:R-:W-:Y:S02]  /*1230*/  @!P0 IMAD R13, R27.reuse, R5.reuse, RZ ;  /* 0x000000051b0d8224 */ /* 0x0c0fe400078e02ff */
[----:B------:R-:W-:Y:S02]  /*1240*/  @P0 IMAD R25, R27, R5, R24 ;  /* 0x000000051b190224 */ /* 0x000fe400078e0218 */
[----:B------:R-:W-:Y:S02]  /*1250*/  @P0 IMAD.MOV.U32 R28, RZ, RZ, R18 ;  /* 0x000000ffff1c0224 */ /* 0x000fe400078e0012 */
[----:B------:R-:W-:Y:S02]  /*1260*/  @P0 IMAD.MOV.U32 R29, RZ, RZ, R19 ;  /* 0x000000ffff1d0224 */ /* 0x000fe400078e0013 */
[----:B------:R-:W-:-:S05]  /*1270*/  @P0 IMAD.WIDE R28, R25, 0x4, R28 ;  /* 0x00000004191c0825 */ /* 0x000fca00078e021c */
[----:B------:R0:W3:Y:S04]  /*1280*/  @P0 LDG.E.CONSTANT R25, desc[UR8][R28.64] ;  /* 0x000000081c190981 */ /* 0x0000e8000c1e9900 */
[----:B--2---:R1:W-:Y:S04]  /*1290*/  @P1 STG.E desc[UR8][R10.64], R15 ;  /* 0x0000000f0a001986 */ /* 0x0043e8000c101908 */
[----:B------:R-:W2:Y:S01]  /*12a0*/  @!P1 LDG.E.128.CONSTANT R8, desc[UR8][R8.64] ;  /* 0x0000000808089981 */ /* 0x000ea2000c1e9d00 */
[----:B-1----:R-:W-:-:S04]  /*12b0*/  @!P0 IADD3 R15, P2, PT, R24, R13, RZ ;  /* 0x0000000d180f8210 */ /* 0x002fc80007f5e0ff */
[----:B------:R-:W-:Y:S02]  /*12c0*/  @!P0 LEA.HI.X.SX32 R13, R13, RZ, 0x1, P2 ;  /* 0x000000ff0d0d8211 */ /* 0x000fe400010f0eff */
[----:B------:R-:W-:-:S04]  /*12d0*/  @!P0 LEA R12, P2, R15, R18, 0x2 ;  /* 0x000000120f0c8211 */ /* 0x000fc800078410ff */
[----:B------:R-:W-:-:S06]  /*12e0*/  @!P0 LEA.HI.X R13, R15, R19, R13, 0x2, P2 ;  /* 0x000000130f0d8211 */ /* 0x000fcc00010f140d */
[----:B------:R-:W4:Y:S01]  /*12f0*/  @!P0 LDG.E.128.CONSTANT R12, desc[UR8][R12.64] ;  /* 0x000000080c0c8981 */ /* 0x000f22000c1e9d00 */
[----:B------:R-:W-:Y:S01]  /*1300*/  @!P0 IMAD R26, R27, R4, RZ ;  /* 0x000000041b1a8224 */ /* 0x000fe200078e02ff */
[----:B------:R-:W-:-:S04]  /*1310*/  UIADD3 UR5, UPT, UPT, UR5, 0x4, URZ ;  /* 0x0000000405057890 */ /* 0x000fc8000fffe0ff */
[----:B------:R-:W-:Y:S01]  /*1320*/  UISETP.NE.AND UP0, UPT, UR5, URZ, UPT ;  /* 0x000000ff0500728c */ /* 0x000fe2000bf05270 */
[----:B------:R-:W-:Y:S01]  /*1330*/  IADD3 R7, PT, PT, R7, 0x80, RZ ;  /* 0x0000008007077810 */ /* 0x000fe20007ffe0ff */
[----:B--2---:R1:W-:Y:S01]  /*1340*/  @!P1 STG.E.128 desc[UR8][R22.64], R8 ;  /* 0x0000000816009986 */ /* 0x0043e2000c101d08 */
[----:B------:R-:W-:Y:S01]  /*1350*/  @!P0 IADD3 R29, P1, PT, R24, R26, RZ ;  /* 0x0000001a181d8210 */ /* 0x000fe20007f3e0ff */
[----:B------:R-:W-:-:S03]  /*1360*/  @P0 IMAD R24, R27, R4, R24 ;  /* 0x000000041b180224 */ /* 0x000fc600078e0218 */
[----:B------:R-:W-:Y:S02]  /*1370*/  @!P0 LEA.HI.X.SX32 R27, R26, RZ, 0x1, P1 ;  /* 0x000000ff1a1b8211 */ /* 0x000fe400008f0eff */
[----:B------:R-:W-:-:S04]  /*1380*/  @!P0 LEA R26, P1, R29, R16, 0x2 ;  /* 0x000000101d1a8211 */ /* 0x000fc800078210ff */
[----:B------:R-:W-:Y:S01]  /*1390*/  @!P0 LEA.HI.X R27, R29, R17, R27, 0x2, P1 ;  /* 0x000000111d1b8211 */ /* 0x000fe200008f141b */
[----:B0-----:R-:W-:-:S05]  /*13a0*/  @P0 IMAD.WIDE R28, R24, 0x4, R16 ;  /* 0x00000004181c0825 */ /* 0x001fca00078e0210 */
[----:B---3--:R1:W-:Y:S04]  /*13b0*/  @P0 STG.E desc[UR8][R28.64], R25 ;  /* 0x000000191c000986 */ /* 0x0083e8000c101908 */
[----:B----4-:R1:W-:Y:S01]  /*13c0*/  @!P0 STG.E.128 desc[UR8][R26.64], R12 ;  /* 0x0000000c1a008986 */ /* 0x0103e2000c101d08 */
[----:B------:R-:W-:Y:S05]  /*13d0*/  BRA.U UP0, `(.L_x_9) ;  /* 0xfffffff500787547 */ /* 0x000fea000b83ffff */
.L_x_8:
[----:B------:R-:W-:-:S04]  /*13e0*/  UISETP.LT.U32.AND UP0, UPT, UR6, 0x20, UPT ;  /* 0x000000200600788c */ /* 0x000fc8000bf01070 */
[----:B------:R-:W-:-:S04]  /*13f0*/  USEL UR5, UR6, 0x20, !UP0 ;  /* 0x0000002006057887 */ /* 0x000fc8000c000000 */
[----:B------:R-:W-:-:S04]  /*1400*/  UIADD3 UR5, UPT, UPT, UR5, -0x1, URZ ;  /* 0xffffffff05057890 */ /* 0x000fc8000fffe0ff */
[----:B------:R-:W-:-:S04]  /*1410*/  ULEA.HI UR7, UR5, 0x1, URZ, 0x1b ;  /* 0x0000000105077891 */ /* 0x000fc8000f8fd8ff */
[----:B------:R-:W-:-:S09]  /*1420*/  ULOP3.LUT UP0, URZ, UR7, 0x3, URZ, 0xc0, !UPT ;  /* 0x0000000307ff7892 */ /* 0x000fd2000f80c0ff */
[----:B------:R-:W-:Y:S05]  /*1430*/  BRA.U !UP0, `(.L_x_10) ;  /* 0x0000000908207547 */ /* 0x000fea000b800000 */
[----:B------:R-:W-:Y:S02]  /*1440*/  ULOP3.LUT UP1, URZ, UR5, 0x60, URZ, 0xc0, !UPT ;  /* 0x0000006005ff7892 */ /* 0x000fe4000f82c0ff */
[----:B------:R-:W-:-:S07]  /*1450*/  ULOP3.LUT UP0, URZ, UR5, 0x20, URZ, 0xc0, !UPT ;  /* 0x0000002005ff7892 */ /* 0x000fce000f80c0ff */
[----:B------:R-:W-:Y:S05]  /*1460*/  BRA.U !UP1, `(.L_x_11) ;  /* 0x0000000509587547 */ /* 0x000fea000b800000 */
[-C--:B-1----:R-:W-:Y:S01]  /*1470*/  IABS R8, R4.reuse ;  /* 0x0000000400087213 */ /* 0x082fe20000000000 */
[----:B------:R-:W-:Y:S01]  /*1480*/  IMAD.MOV.U32 R10, RZ, RZ, RZ ;  /* 0x000000ffff0a7224 */ /* 0x000fe200078e00ff */
[----:B------:R-:W-:Y:S02]  /*1490*/  IABS R12, R7 ;  /* 0x00000007000c7213 */ /* 0x000fe40000000000 */
[----:B------:R-:W0:Y:S01]  /*14a0*/  I2F.RP R9, R8 ;  /* 0x0000000800097306 */ /* 0x000e220000209400 */
[----:B------:R-:W-:-:S07]  /*14b0*/  LOP3.LUT R25, RZ, R4, RZ, 0x33, !PT ;  /* 0x00000004ff197212 */ /* 0x000fce00078e33ff */
[----:B0-----:R-:W0:Y:S02]  /*14c0*/  MUFU.RCP R9, R9 ;  /* 0x0000000900097308 */ /* 0x001e240000001000 */
[----:B0-----:R-:W-:Y:S02]  /*14d0*/  VIADD R13, R9, 0xffffffe ;  /* 0x0ffffffe090d7836 */ /* 0x001fe40000000000 */
[----:B------:R-:W-:-:S04]  /*14e0*/  VIADD R9, R7, 0x20 ;  /* 0x0000002007097836 */ /* 0x000fc80000000000 */
[----:B------:R0:W1:Y:S02]  /*14f0*/  F2I.FTZ.U32.TRUNC.NTZ R11, R13 ;  /* 0x0000000d000b7305 */ /* 0x000064000021f000 */
[----:B0-----:R-:W-:Y:S01]  /*1500*/  IABS R13, R9 ;  /* 0x00000009000d7213 */ /* 0x001fe20000000000 */
[----:B-1----:R-:W-:-:S04]  /*1510*/  IMAD.MOV R15, RZ, RZ, -R11 ;  /* 0x000000ffff0f7224 */ /* 0x002fc800078e0a0b */
[----:B------:R-:W-:-:S04]  /*1520*/  IMAD R15, R15, R8, RZ ;  /* 0x000000080f0f7224 */ /* 0x000fc800078e02ff */
[----:B------:R-:W-:-:S04]  /*1530*/  IMAD.HI.U32 R14, R11, R15, R10 ;  /* 0x0000000f0b0e7227 */ /* 0x000fc800078e000a */
[----:B------:R-:W-:-:S04]  /*1540*/  IMAD.MOV.U32 R11, RZ, RZ, R12 ;  /* 0x000000ffff0b7224 */ /* 0x000fc800078e000c */
[----:B------:R-:W-:-:S04]  /*1550*/  IMAD.HI.U32 R10, R14, R11, RZ ;  /* 0x0000000b0e0a7227 */ /* 0x000fc800078e00ff */
[----:B------:R-:W-:-:S04]  /*1560*/  IMAD.MOV R12, RZ, RZ, -R10 ;  /* 0x000000ffff0c7224 */ /* 0x000fc800078e0a0a */
[----:B------:R-:W-:Y:S02]  /*1570*/  IMAD R11, R8, R12, R11 ;  /* 0x0000000c080b7224 */ /* 0x000fe400078e020b */
[----:B------:R-:W-:-:S03]  /*1580*/  IMAD.HI.U32 R12, R14, R13, RZ ;  /* 0x0000000d0e0c7227 */ /* 0x000fc600078e00ff */
[----:B------:R-:W-:Y:S01]  /*1590*/  ISETP.GT.U32.AND P2, PT, R8, R11, PT ;  /* 0x0000000b0800720c */ /* 0x000fe20003f44070 */
[----:B------:R-:W-:-:S12]  /*15a0*/  IMAD.MOV R14, RZ, RZ, -R12 ;  /* 0x000000ffff0e7224 */ /* 0x000fd800078e0a0c */
[----:B------:R-:W-:Y:S01]  /*15b0*/  @!P2 IMAD.IADD R11, R11, 0x1, -R8 ;  /* 0x000000010b0ba824 */ /* 0x000fe200078e0a08 */
[----:B------:R-:W-:-:S04]  /*15c0*/  @!P2 IADD3 R10, PT, PT, R10, 0x1, RZ ;  /* 0x000000010a0aa810 */ /* 0x000fc80007ffe0ff */
[----:B------:R-:W-:Y:S01]  /*15d0*/  ISETP.GE.U32.AND P1, PT, R11, R8, PT ;  /* 0x000000080b00720c */ /* 0x000fe20003f26070 */
[----:B------:R-:W-:Y:S01]  /*15e0*/  IMAD R11, R8, R14, R13 ;  /* 0x0000000e080b7224 */ /* 0x000fe200078e020d */
[----:B------:R-:W-:-:S04]  /*15f0*/  LOP3.LUT R13, R7, R4, RZ, 0x3c, !PT ;  /* 0x00000004070d7212 */ /* 0x000fc800078e3cff */
[----:B------:R-:W-:Y:S02]  /*1600*/  ISETP.GT.U32.AND P0, PT, R8, R11, PT ;  /* 0x0000000b0800720c */ /* 0x000fe40003f04070 */
[----:B------:R-:W-:-:S05]  /*1610*/  ISETP.GE.AND P3, PT, R13, RZ, PT ;  /* 0x000000ff0d00720c */ /* 0x000fca0003f66270 */
[----:B------:R-:W-:Y:S01]  /*1620*/  @P1 VIADD R10, R10, 0x1 ;  /* 0x000000010a0a1836 */ /* 0x000fe20000000000 */
[----:B------:R-:W-:-:S05]  /*1630*/  ISETP.NE.AND P1, PT, R4, RZ, PT ;  /* 0x000000ff0400720c */ /* 0x000fca0003f25270 */
[----:B------:R-:W-:Y:S02]  /*1640*/  @!P0 IMAD.IADD R11, R11, 0x1, -R8 ;  /* 0x000000010b0b8824 */ /* 0x000fe400078e0a08 */
[----:B------:R-:W-:Y:S02]  /*1650*/  @!P3 IMAD.MOV R10, RZ, RZ, -R10 ;  /* 0x000000ffff0ab224 */ /* 0x000fe400078e0a0a */
[----:B------:R-:W-:Y:S01]  /*1660*/  @!P0 VIADD R12, R12, 0x1 ;  /* 0x000000010c0c8836 */ /* 0x000fe20000000000 */
[----:B------:R-:W-:Y:S02]  /*1670*/  ISETP.GE.U32.AND P2, PT, R11, R8, PT ;  /* 0x000000080b00720c */ /* 0x000fe40003f46070 */
[----:B------:R-:W-:Y:S02]  /*1680*/  LOP3.LUT R8, R9, R4, RZ, 0x3c, !PT ;  /* 0x0000000409087212 */ /* 0x000fe400078e3cff */
[----:B------:R-:W-:Y:S02]  /*1690*/  SEL R22, R25, R10, !P1 ;  /* 0x0000000a19167207 */ /* 0x000fe40004800000 */
[----:B------:R-:W-:-:S03]  /*16a0*/  ISETP.GE.AND P3, PT, R8, RZ, PT ;  /* 0x000000ff0800720c */ /* 0x000fc60003f66270 */
[----:B------:R-:W-:-:S04]  /*16b0*/  IMAD.MOV R27, RZ, RZ, -R22 ;  /* 0x000000ffff1b7224 */ /* 0x000fc800078e0a16 */
[----:B------:R-:W-:Y:S02]  /*16c0*/  @P2 VIADD R12, R12, 0x1 ;  /* 0x000000010c0c2836 */ /* 0x000fe40000000000 */
[----:B------:R-:W-:-:S04]  /*16d0*/  IMAD R27, R4, R27, R7 ;  /* 0x0000001b041b7224 */ /* 0x000fc800078e0207 */
[----:B------:R-:W-:Y:S01]  /*16e0*/  @!P3 IMAD.MOV R12, RZ, RZ, -R12 ;  /* 0x000000ffff0cb224 */ /* 0x000fe200078e0a0c */
[----:B------:R-:W-:-:S04]  /*16f0*/  LOP3.LUT P0, RZ, R27, 0x3, R5, 0xc8, !PT ;  /* 0x000000031bff7812 */ /* 0x000fc8000780c805 */
[----:B------:R-:W-:-:S05]  /*1700*/  SEL R25, R25, R12, !P1 ;  /* 0x0000000c19197207 */ /* 0x000fca0004800000 */
[----:B------:R-:W-:-:S04]  /*1710*/  IMAD.MOV R24, RZ, RZ, -R25 ;  /* 0x000000ffff187224 */ /* 0x000fc800078e0a19 */
[----:B------:R-:W-:Y:S01]  /*1720*/  IMAD R24, R4, R24, R9 ;  /* 0x0000001804187224 */ /* 0x000fe200078e0209 */
[----:B------:R-:W-:Y:S01]  /*1730*/  @P0 MOV R12, R18 ;  /* 0x00000012000c0202 */ /* 0x000fe20000000f00 */
[CC--:B------:R-:W-:Y:S02]  /*1740*/  @!P0 IMAD R8, R22.reuse, R5.reuse, RZ ;  /* 0x0000000516088224 */ /* 0x0c0fe400078e02ff */
[----:B------:R-:W-:Y:S01]  /*1750*/  @P0 IMAD R11, R22, R5, R27 ;  /* 0x00000005160b0224 */ /* 0x000fe200078e021b */
[----:B------:R-:W-:Y:S01]  /*1760*/  LOP3.LUT P1, RZ, R24, 0x3, R5, 0xc8, !PT ;  /* 0x0000000318ff7812 */ /* 0x000fe2000782c805 */
[----:B------:R-:W-:Y:S01]  /*1770*/  @P0 IMAD.MOV.U32 R13, RZ, RZ, R19 ;  /* 0x000000ffff0d0224 */ /* 0x000fe200078e0013 */
[----:B------:R-:W-:Y:S01]  /*1780*/  @!P0 IADD3 R9, P2, PT, R27, R8, RZ ;  /* 0x000000081b098210 */ /* 0x000fe20007f5e0ff */
[----:B------:R-:W-:-:S03]  /*1790*/  @P0 IMAD.WIDE R12, R11, 0x4, R12 ;  /* 0x000000040b0c0825 */ /* 0x000fc600078e020c */
[----:B------:R-:W-:Y:S02]  /*17a0*/  @!P0 LEA.HI.X.SX32 R10, R8, RZ, 0x1, P2 ;  /* 0x000000ff080a8211 */ /* 0x000fe400010f0eff */
[C---:B------:R-:W-:Y:S01]  /*17b0*/  @!P0 LEA R8, P2, R9.reuse, R18, 0x2 ;  /* 0x0000001209088211 */ /* 0x040fe200078410ff */
[----:B------:R0:W2:Y:S03]  /*17c0*/  @P0 LDG.E.CONSTANT R23, desc[UR8][R12.64] ;  /* 0x000000080c170981 */ /* 0x0000a6000c1e9900 */
[----:B------:R-:W-:Y:S01]  /*17d0*/  @!P0 LEA.HI.X R9, R9, R19, R10, 0x2, P2 ;  /* 0x0000001309098211 */ /* 0x000fe200010f140a */
[----:B------:R-:W-:-:S05]  /*17e0*/  @!P1 IMAD R29, R25, R5, RZ ;  /* 0x00000005191d9224 */ /* 0x000fca00078e02ff */
[----:B------:R-:W3:Y:S01]  /*17f0*/  @!P0 LDG.E.128.CONSTANT R8, desc[UR8][R8.64] ;  /* 0x0000000808088981 */ /* 0x000ee2000c1e9d00 */
[----:B------:R-:W-:Y:S01]  /*1800*/  @!P1 IADD3 R15, P2, PT, R24, R29, RZ ;  /* 0x0000001d180f9210 */ /* 0x000fe20007f5e0ff */
[----:B------:R-:W-:Y:S02]  /*1810*/  @P1 IMAD R21, R25, R5, R24 ;  /* 0x0000000519151224 */ /* 0x000fe400078e0218 */
[----:B------:R-:W-:Y:S01]  /*1820*/  @P1 IMAD.MOV.U32 R28, RZ, RZ, R18 ;  /* 0x000000ffff1c1224 */ /* 0x000fe200078e0012 */
[----:B0-----:R-:W-:Y:S01]  /*1830*/  @!P1 LEA.HI.X.SX32 R13, R29, RZ, 0x1, P2 ;  /* 0x000000ff1d0d9211 */ /* 0x001fe200010f0eff */
[----:B------:R-:W-:Y:S01]  /*1840*/  @P1 IMAD.MOV.U32 R29, RZ, RZ, R19 ;  /* 0x000000ffff1d1224 */ /* 0x000fe200078e0013 */
[----:B------:R-:W-:Y:S01]  /*1850*/  @!P1 LEA R12, P2, R15, R18, 0x2 ;  /* 0x000000120f0c9211 */ /* 0x000fe200078410ff */
[----:B------:R-:W-:-:S03]  /*1860*/  @P1 IMAD.WIDE R28, R21, 0x4, R28 ;  /* 0x00000004151c1825 */ /* 0x000fc600078e021c */
[----:B------:R-:W-:-:S03]  /*1870*/  @!P1 LEA.HI.X R13, R15, R19, R13, 0x2, P2 ;  /* 0x000000130f0d9211 */ /* 0x000fc600010f140d */
[----:B------:R-:W4:Y:S04]  /*1880*/  @P1 LDG.E.CONSTANT R28, desc[UR8][R28.64] ;  /* 0x000000081c1c1981 */ /* 0x000f28000c1e9900 */
[----:B------:R-:W5:Y:S01]  /*1890*/  @!P1 LDG.E.128.CONSTANT R12, desc[UR8][R12.64] ;  /* 0x000000080c0c9981 */ /* 0x000f62000c1e9d00 */
[CC--:B------:R-:W-:Y:S02]  /*18a0*/  @P0 IMAD R21, R22.reuse, R4.reuse, R27 ;  /* 0x0000000416150224 */ /* 0x0c0fe400078e021b */
[----:B------:R-:W-:Y:S02]  /*18b0*/  @!P0 IMAD R22, R22, R4, RZ ;  /* 0x0000000416168224 */ /* 0x000fe400078e02ff */
[----:B------:R-:W-:-:S03]  /*18c0*/  @P0 IMAD.WIDE R20, R21, 0x4, R16 ;  /* 0x0000000415140825 */ /* 0x000fc600078e0210 */
[----:B------:R-:W-:Y:S01]  /*18d0*/  @!P0 IADD3 R27, P2, PT, R27, R22, RZ ;  /* 0x000000161b1b8210 */ /* 0x000fe20007f5e0ff */
[----:B------:R-:W-:-:S03]  /*18e0*/  VIADD R7, R7, 0x40 ;  /* 0x0000004007077836 */ /* 0x000fc60000000000 */
[----:B------:R-:W-:Y:S02]  /*18f0*/  @!P0 LEA.HI.X.SX32 R22, R22, RZ, 0x1, P2 ;  /* 0x000000ff16168211 */ /* 0x000fe400010f0eff */
[----:B------:R-:W-:-:S04]  /*1900*/  @!P0 LEA R26, P2, R27, R16, 0x2 ;  /* 0x000000101b1a8211 */ /* 0x000fc800078410ff */
[----:B------:R-:W-:Y:S01]  /*1910*/  @!P0 LEA.HI.X R27, R27, R17, R22, 0x2, P2 ;  /* 0x000000111b1b8211 */ /* 0x000fe200010f1416 */
[C---:B------:R-:W-:Y:S01]  /*1920*/  @!P1 IMAD R22, R25.reuse, R4, RZ ;  /* 0x0000000419169224 */ /* 0x040fe200078e02ff */
[----:B--2---:R0:W-:Y:S04]  /*1930*/  @P0 STG.E desc[UR8][R20.64], R23 ;  /* 0x0000001714000986 */ /* 0x0041e8000c101908 */
[----:B---3--:R2:W-:Y:S01]  /*1940*/  @!P0 STG.E.128 desc[UR8][R26.64], R8 ;  /* 0x000000081a008986 */ /* 0x0085e2000c101d08 */
[----:B------:R-:W-:Y:S01]  /*1950*/  @!P1 IADD3 R29, P0, PT, R24, R22, RZ ;  /* 0x00000016181d9210 */ /* 0x000fe20007f1e0ff */
[----:B0-----:R-:W-:-:S03]  /*1960*/  @P1 IMAD R23, R25, R4, R24 ;  /* 0x0000000419171224 */ /* 0x001fc600078e0218 */
[----:B------:R-:W-:Y:S02]  /*1970*/  @!P1 LEA.HI.X.SX32 R22, R22, RZ, 0x1, P0 ;  /* 0x000000ff16169211 */ /* 0x000fe400000f0eff */
[----:B------:R-:W-:-:S04]  /*1980*/  @!P1 LEA R20, P0, R29, R16, 0x2 ;  /* 0x000000101d149211 */ /* 0x000fc800078010ff */
[----:B------:R-:W-:Y:S01]  /*1990*/  @!P1 LEA.HI.X R21, R29, R17, R22, 0x2, P0 ;  /* 0x000000111d159211 */ /* 0x000fe200000f1416 */
[----:B------:R-:W-:-:S05]  /*19a0*/  @P1 IMAD.WIDE R22, R23, 0x4, R16 ;  /* 0x0000000417161825 */ /* 0x000fca00078e0210 */
[----:B----4-:R2:W-:Y:S04]  /*19b0*/  @P1 STG.E desc[UR8][R22.64], R28 ;  /* 0x0000001c16001986 */ /* 0x0105e8000c101908 */
[----:B-----5:R2:W-:Y:S02]  /*19c0*/  @!P1 STG.E.128 desc[UR8][R20.64], R12 ;  /* 0x0000000c14009986 */ /* 0x0205e4000c101d08 */
.L_x_11:
[----:B------:R-:W-:Y:S05]  /*19d0*/  BRA.U UP0, `(.L_x_10) ;  /* 0x0000000100b87547 */ /* 0x000fea000b800000 */
[----:B-12---:R-:W-:Y:S02]  /*19e0*/  IABS R11, R4 ;  /* 0x00000004000b7213 */ /* 0x006fe40000000000 */
[----:B------:R-:W-:Y:S02]  /*19f0*/  IABS R14, R7 ;  /* 0x00000007000e7213 */ /* 0x000fe40000000000 */
[----:B------:R-:W0:Y:S08]  /*1a00*/  I2F.RP R10, R11 ;  /* 0x0000000b000a7306 */ /* 0x000e300000209400 */
[----:B0-----:R-:W0:Y:S02]  /*1a10*/  MUFU.RCP R10, R10 ;  /* 0x0000000a000a7308 */ /* 0x001e240000001000 */
[----:B0-----:R-:W-:-:S06]  /*1a20*/  VIADD R12, R10, 0xffffffe ;  /* 0x0ffffffe0a0c7836 */ /* 0x001fcc0000000000 */
[----:B------:R-:W0:Y:S02]  /*1a30*/  F2I.FTZ.U32.TRUNC.NTZ R9, R12 ;  /* 0x0000000c00097305 */ /* 0x000e24000021f000 */
[----:B0-----:R-:W-:-:S04]  /*1a40*/  IMAD.MOV R8, RZ, RZ, -R9 ;  /* 0x000000ffff087224 */ /* 0x001fc800078e0a09 */
[----:B------:R-:W-:Y:S02]  /*1a50*/  IMAD R13, R8, R11, RZ ;  /* 0x0000000b080d7224 */ /* 0x000fe400078e02ff */
[----:B------:R-:W-:-:S04]  /*1a60*/  IMAD.MOV.U32 R8, RZ, RZ, RZ ;  /* 0x000000ffff087224 */ /* 0x000fc800078e00ff */
[----:B------:R-:W-:-:S04]  /*1a70*/  IMAD.HI.U32 R13, R9, R13, R8 ;  /* 0x0000000d090d7227 */ /* 0x000fc800078e0008 */
[----:B------:R-:W-:-:S04]  /*1a80*/  IMAD.MOV.U32 R8, RZ, RZ, R14 ;  /* 0x000000ffff087224 */ /* 0x000fc800078e000e */
[----:B------:R-:W-:-:S05]  /*1a90*/  IMAD.HI.U32 R13, R13, R8, RZ ;  /* 0x000000080d0d7227 */ /* 0x000fca00078e00ff */
[----:B------:R-:W-:-:S05]  /*1aa0*/  IADD3 R9, PT, PT, -R13, RZ, RZ ;  /* 0x000000ff0d097210 */ /* 0x000fca0007ffe1ff */
[----:B------:R-:W-:-:S05]  /*1ab0*/  IMAD R8, R11, R9, R8 ;  /* 0x000000090b087224 */ /* 0x000fca00078e0208 */
[----:B------:R-:W-:-:S13]  /*1ac0*/  ISETP.GT.U32.AND P1, PT, R11, R8, PT ;  /* 0x000000080b00720c */ /* 0x000fda0003f24070 */
[----:B------:R-:W-:Y:S02]  /*1ad0*/  @!P1 IMAD.IADD R8, R8, 0x1, -R11 ;  /* 0x0000000108089824 */ /* 0x000fe400078e0a0b */
[----:B------:R-:W-:Y:S01]  /*1ae0*/  @!P1 VIADD R13, R13, 0x1 ;  /* 0x000000010d0d9836 */ /* 0x000fe20000000000 */
[----:B------:R-:W-:Y:S02]  /*1af0*/  ISETP.NE.AND P1, PT, R4, RZ, PT ;  /* 0x000000ff0400720c */ /* 0x000fe40003f25270 */
[----:B------:R-:W-:Y:S02]  /*1b00*/  ISETP.GE.U32.AND P0, PT, R8, R11, PT ;  /* 0x0000000b0800720c */ /* 0x000fe40003f06070 */
[----:B------:R-:W-:-:S04]  /*1b10*/  LOP3.LUT R8, R7, R4, RZ, 0x3c, !PT ;  /* 0x0000000407087212 */ /* 0x000fc800078e3cff */
[----:B------:R-:W-:-:S07]  /*1b20*/  ISETP.GE.AND P2, PT, R8, RZ, PT ;  /* 0x000000ff0800720c */ /* 0x000fce0003f46270 */
[----:B------:R-:W-:-:S06]  /*1b30*/  @P0 VIADD R13, R13, 0x1 ;  /* 0x000000010d0d0836 */ /* 0x000fcc0000000000 */
[----:B------:R-:W-:Y:S01]  /*1b40*/  @!P2 IMAD.MOV R13, RZ, RZ, -R13 ;  /* 0x000000ffff0da224 */ /* 0x000fe200078e0a0d */
[----:B------:R-:W-:-:S05]  /*1b50*/  @!P1 LOP3.LUT R13, RZ, R4, RZ, 0x33, !PT ;  /* 0x00000004ff0d9212 */ /* 0x000fca00078e33ff */
[----:B------:R-:W-:-:S04]  /*1b60*/  IMAD R12, R13, R4, RZ ;  /* 0x000000040d0c7224 */ /* 0x000fc800078e02ff */
[----:B------:R-:W-:-:S05]  /*1b70*/  IMAD.IADD R20, R7, 0x1, -R12 ;  /* 0x0000000107147824 */ /* 0x000fca00078e0a0c */
[----:B------:R-:W-:-:S13]  /*1b80*/  LOP3.LUT P0, RZ, R20, 0x3, R5, 0xc8, !PT ;  /* 0x0000000314ff7812 */ /* 0x000fda000780c805 */
[CC--:B------:R-:W-:Y:S02]  /*1b90*/  @!P0 IMAD R7, R13.reuse, R5.reuse, RZ ;  /* 0x000000050d078224 */ /* 0x0c0fe400078e02ff */
[----:B------:R-:W-:Y:S02]  /*1ba0*/  @P0 IMAD R5, R13, R5, R20 ;  /* 0x000000050d050224 */ /* 0x000fe400078e0214 */
[----:B------:R-:W-:Y:S01]  /*1bb0*/  @P0 IMAD.MOV.U32 R14, RZ, RZ, R18 ;  /* 0x000000ffff0e0224 */ /* 0x000fe200078e0012 */
[----:B------:R-:W-:Y:S01]  /*1bc0*/  @!P0 IADD3 R9, P1, PT, R20, R7, RZ ;  /* 0x0000000714098210 */ /* 0x000fe20007f3e0ff */
[----:B------:R-:W-:-:S03]  /*1bd0*/  @P0 IMAD.MOV.U32 R15, RZ, RZ, R19 ;  /* 0x000000ffff0f0224 */ /* 0x000fc600078e0013 */
[----:B------:R-:W-:Y:S01]  /*1be0*/  @!P0 LEA.HI.X.SX32 R7, R7, RZ, 0x1, P1 ;  /* 0x000000ff07078211 */ /* 0x000fe200008f0eff */
[----:B------:R-:W-:Y:S01]  /*1bf0*/  @P0 IMAD.WIDE R14, R5, 0x4, R14 ;  /* 0x00000004050e0825 */ /* 0x000fe200078e020e */
[----:B------:R-:W-:-:S04]  /*1c00*/  @!P0 LEA R8, P1, R9, R18, 0x2 ;  /* 0x0000001209088211 */ /* 0x000fc800078210ff */
[----:B------:R-:W-:Y:S01]  /*1c10*/  @!P0 LEA.HI.X R9, R9, R19, R7, 0x2, P1 ;  /* 0x0000001309098211 */ /* 0x000fe200008f1407 */
[----:B------:R-:W2:Y:S05]  /*1c20*/  @P0 LDG.E.CONSTANT R15, desc[UR8][R14.64] ;  /* 0x000000080e0f0981 */ /* 0x000eaa000c1e9900 */
[----:B------:R-:W3:Y:S01]  /*1c30*/  @!P0 LDG.E.128.CONSTANT R8, desc[UR8][R8.64] ;  /* 0x0000000808088981 */ /* 0x000ee2000c1e9d00 */
[----:B------:R-:W-:Y:S01]  /*1c40*/  @!P0 IADD3 R7, P1, PT, R12, R20, RZ ;  /* 0x000000140c078210 */ /* 0x000fe20007f3e0ff */
[----:B------:R-:W-:-:S03]  /*1c50*/  @P0 IMAD R5, R13, R4, R20 ;  /* 0x000000040d050224 */ /* 0x000fc600078e0214 */
[----:B------:R-:W-:Y:S01]  /*1c60*/  @!P0 LEA.HI.X.SX32 R13, R12, RZ, 0x1, P1 ;  /* 0x000000ff0c0d8211 */ /* 0x000fe200008f0eff */
[----:B------:R-:W-:Y:S01]  /*1c70*/  @P0 IMAD.WIDE R4, R5, 0x4, R16 ;  /* 0x0000000405040825 */ /* 0x000fe200078e0210 */
[----:B------:R-:W-:-:S04]  /*1c80*/  @!P0 LEA R12, P1, R7, R16, 0x2 ;  /* 0x00000010070c8211 */ /* 0x000fc800078210ff */
[----:B------:R-:W-:Y:S01]  /*1c90*/  @!P0 LEA.HI.X R13, R7, R17, R13, 0x2, P1 ;  /* 0x00000011070d8211 */ /* 0x000fe200008f140d */
[----:B--2---:R0:W-:Y:S04]  /*1ca0*/  @P0 STG.E desc[UR8][R4.64], R15 ;  /* 0x0000000f04000986 */ /* 0x0041e8000c101908 */
[----:B---3--:R0:W-:Y:S04]  /*1cb0*/  @!P0 STG.E.128 desc[UR8][R12.64], R8 ;  /* 0x000000080c008986 */ /* 0x0081e8000c101d08 */
.L_x_10:
[----:B0-----:R-:W-:Y:S01]  /*1cc0*/  IADD3 R5, P0, PT, R2, -0x1, RZ ;  /* 0xffffffff02057810 */ /* 0x001fe20007f1e0ff */
[----:B------:R-:W-:-:S03]  /*1cd0*/  UIADD3 UR4, UPT, UPT, UR4, 0x1, URZ ;  /* 0x0000000104047890 */ /* 0x000fc6000fffe0ff */
[----:B------:R-:W-:Y:S02]  /*1ce0*/  IADD3.X R4, PT, PT, R3, -0x1, RZ, P0, !PT ;  /* 0xffffffff03047810 */ /* 0x000fe400007fe4ff */
[----:B------:R-:W-:Y:S02]  /*1cf0*/  LOP3.LUT R2, R5, R2, RZ, 0xc0, !PT ;  /* 0x0000000205027212 */ /* 0x000fe400078ec0ff */
[----:B------:R-:W-:Y:S02]  /*1d00*/  LOP3.LUT R3, R4, R3, RZ, 0xc0, !PT ;  /* 0x0000000304037212 */ /* 0x000fe400078ec0ff */
[----:B------:R-:W-:-:S04]  /*1d10*/  ISETP.NE.U32.AND P0, PT, R2, RZ, PT ;  /* 0x000000ff0200720c */ /* 0x000fc80003f05070 */
[----:B------:R-:W-:-:S13]  /*1d20*/  ISETP.NE.AND.EX P0, PT, R3, RZ, PT, P0 ;  /* 0x000000ff0300720c */ /* 0x000fda0003f05300 */
[----:B------:R-:W-:Y:S05]  /*1d30*/  @P0 BRA `(.L_x_12) ;  /* 0xffffffe800580947 */ /* 0x000fea000383ffff */
[----:B------:R-:W-:Y:S05]  /*1d40*/  EXIT ;  /* 0x000000000000794d */ /* 0x000fea0003800000 */
.L_x_13:
[----:B------:R-:W-:-:S00]  /*1d50*/  BRA `(.L_x_13) ;  /* 0xfffffffc00fc7947 */ /* 0x000fc0000383ffff */
[----:B------:R-:W-:-:S00]  /*1d60*/  NOP ;  /* 0x0000000000007918 */ /* 0x000fc00000000000 */
        /* <DEDUP_REMOVED lines=9> */
.L_x_14:


//--------------------- .nv.shared._Z9buildBCSRPKf4BCSRiii --------------------------
	.section	.nv.shared._Z9buildBCSRPKf4BCSRiii,"aw",@nobits
	.sectionflags	@""
	.align	8
.nv.shared._Z9buildBCSRPKf4BCSRiii:
	.zero		1032


//--------------------- .nv.shared.reserved.0     --------------------------
	.section	.nv.shared.reserved.0,"aw",@nobits
	.weak		__nv_reservedSMEM_offset_0_alias
	.size		__nv_reservedSMEM_offset_0_alias, 0, 64
	.other		__nv_reservedSMEM_offset_0_alias,@"STO_CUDA_RESERVED_SHARED STV_DEFAULT"
__nv_reservedSMEM_offset_0_alias:
	.zero		0
	.zero		64


//--------------------- .nv.global                --------------------------
	.section	.nv.global,"aw",@nobits
	.align	8
.nv.global:
	.type		g_tasks,@object
	.size		g_tasks,(g_head - g_tasks)
g_tasks:
	.zero		8
	.type		g_head,@object
	.size		g_head,(d_gNNZB - g_head)
g_head:
	.zero		4
	.type		d_gNNZB,@object
	.size		d_gNNZB,(.L_0 - d_gNNZB)
d_gNNZB:
	.zero		4
.L_0:


//--------------------- .nv.constant0._Z9buildBCSRPKf4BCSRiii --------------------------
	.section	.nv.constant0._Z9buildBCSRPKf4BCSRiii,"a",@progbits
	.sectionflags	@""
	.align	4
.nv.constant0._Z9buildBCSRPKf4BCSRiii:
	.zero		948


//--------------------- SYMBOLS --------------------------

	.type		.nv.reservedSmem.offset0,@object
	.size		.nv.reservedSmem.offset0,0x4
	.type		.nv.reservedSmem.cap,@object
	.size		.nv.reservedSmem.cap,0x4
